def attn_fwd(
    Q,
    K,
    V,
    Out,
    Lse,
    sm_scale,
    stride_qz,
    stride_qh,
    stride_qm,
    stride_qk,
    stride_kz,
    stride_kh,
    stride_kn,
    stride_kk,
    stride_vz,
    stride_vh,
    stride_vn,
    stride_vk,
    stride_oz,
    stride_oh,
    stride_om,
    stride_ok,
    seqlen_q,
    seqlen_k,
    BLOCK_M: tl.constexpr,
    BLOCK_N: tl.constexpr,
    HEAD_DIM: tl.constexpr,
    CAUSAL: tl.constexpr,
):
    start_m = tl.program_id(0)
    off_hz = tl.program_id(1)
    q_off = off_hz * stride_qh
    k_off = off_hz * stride_kh
    v_off = off_hz * stride_vh
    offs_m = start_m * BLOCK_M + tl.arange(0, BLOCK_M)
    offs_d = tl.arange(0, HEAD_DIM)
    offs_n = tl.arange(0, BLOCK_N)
    q_ptrs = Q + q_off + offs_m[:, None] * stride_qm + offs_d[None, :] * stride_qk
    k_ptrs = K + k_off + offs_d[:, None] * stride_kk + offs_n[None, :] * stride_kn
    v_ptrs = V + v_off + offs_n[:, None] * stride_vn + offs_d[None, :] * stride_vk
    m_i = tl.full([BLOCK_M], float("-inf"), dtype=tl.float32)
    l_i = tl.zeros([BLOCK_M], dtype=tl.float32) + 1.0
    acc = tl.zeros([BLOCK_M, HEAD_DIM], dtype=tl.float32)
    q = tl.load(q_ptrs)
    acc, l_i, m_i = _attn_fwd_inner(
        acc,
        l_i,
        m_i,
        q,
        k_ptrs,
        v_ptrs,
        sm_scale,
        stride_kn,
        stride_vn,
        start_m,
        seqlen_k,
        BLOCK_M,
        BLOCK_N,
        HEAD_DIM,
        CAUSAL,
    )
    acc = acc / l_i[:, None]
    lse = m_i + tl.math.log2(l_i) / 1.4426950408889634
    o_ptrs = (
        Out
        + off_hz * stride_oh
        + offs_m[:, None] * stride_om
        + offs_d[None, :] * stride_ok
    )
    tl.store(o_ptrs, acc.to(Out.dtype.element_ty))
    tl.store(Lse + off_hz * seqlen_q + offs_m, lse)

# config = {"BLOCK_M": 64, "BLOCK_N": 16, "HEAD_DIM": 128, "arch": "sm_100", "causal": false, "dtype": "bf16", "num_stages": 2, "num_warps": 4}
# arch = sm_100


// ===== COMPILED SASS (sm_100a) =====

	.target	sm_100a

	.elftype	@"ET_EXEC"


//--------------------- .note.nv.tkinfo           --------------------------
	.section	.note.nv.tkinfo,"",@"SHT_NOTE"
	.sectionflags	@"SHF_NOTE_NV_TKINFO"
	.tkinfo
        /*0018*/ 	.word	0x00000081
        /*0030*/ 	.string	""
        /*0030*/ 	.string	"ptxas-blackwell"
        /*0030*/ 	.string	"Cuda compilation tools, release 12.9, V12.9.86"
        /*0030*/ 	.string	"Build cuda_12.9.r12.9/compiler.36037853_0"
        /*0030*/ 	.string	"-v  -suppress-debug-info  -lineinfo  -arch sm_100a "



//--------------------- .note.nv.cuver            --------------------------
	.section	.note.nv.cuver,"",@"SHT_NOTE"
	.sectionflags	@"SHF_NOTE_NV_CUVER"
        /*0018*/ 	.short	0x0001
        /*001a*/ 	.short	0x0064
        /*001c*/ 	.short	0x0001
        /*001e*/ 	.short	0x0000
        /*0020*/ 	.short	0x0001
        /*0022*/ 	.short	0x0000


//--------------------- .nv.info                  --------------------------
	.section	.nv.info,"",@"SHT_CUDA_INFO"
	.align	4


	//----- nvinfo : EIATTR_REGCOUNT
	.align		4
        /*0000*/ 	.byte	0x04, 0x2f
        /*0002*/ 	.short	(.L_5 - .L_4)
	.align		4
.L_4:
        /*0004*/ 	.word	index@(attn_fwd)
        /*0008*/ 	.word	0x000000a3


	//----- nvinfo : EIATTR_FRAME_SIZE
	.align		4
.L_5:
        /*000c*/ 	.byte	0x04, 0x11
        /*000e*/ 	.short	(.L_7 - .L_6)
	.align		4
.L_6:
        /*0010*/ 	.word	index@($__internal_2_$__cuda_sm10x_tcgen05_guardrail_trap_unallocated_columns_being_dealloced)
        /*0014*/ 	.word	0x00000000


	//----- nvinfo : EIATTR_FRAME_SIZE
	.align		4
.L_7:
        /*0018*/ 	.byte	0x04, 0x11
        /*001a*/ 	.short	(.L_9 - .L_8)
	.align		4
.L_8:
        /*001c*/ 	.word	index@($__internal_1_$__cuda_sm10x_tcgen05_guardrail_trap_phase_invalid_during_alloc)
        /*0020*/ 	.word	0x00000000


	//----- nvinfo : EIATTR_FRAME_SIZE
	.align		4
.L_9:
        /*0024*/ 	.byte	0x04, 0x11
        /*0026*/ 	.short	(.L_11 - .L_10)
	.align		4
.L_10:
        /*0028*/ 	.word	index@($__internal_0_$__cuda_sm10x_tcgen05_guardrail_trap_col_being_dealloced_not_returned_by_alloc)
        /*002c*/ 	.word	0x00000000


	//----- nvinfo : EIATTR_FRAME_SIZE
	.align		4
.L_11:
        /*0030*/ 	.byte	0x04, 0x11
        /*0032*/ 	.short	(.L_13 - .L_12)
	.align		4
.L_12:
        /*0034*/ 	.word	index@(attn_fwd)
        /*0038*/ 	.word	0x00000000


	//----- nvinfo : EIATTR_MIN_STACK_SIZE
	.align		4
.L_13:
        /*003c*/ 	.byte	0x04, 0x12
        /*003e*/ 	.short	(.L_15 - .L_14)
	.align		4
.L_14:
        /*0040*/ 	.word	index@(attn_fwd)
        /*0044*/ 	.word	0x00000000
.L_15:


//--------------------- .nv.info.attn_fwd         --------------------------
	.section	.nv.info.attn_fwd,"",@"SHT_CUDA_INFO"
	.sectionflags	@""
	.align	4


	//----- nvinfo : EIATTR_CUDA_API_VERSION
	.align		4
        /*0000*/ 	.byte	0x04, 0x37
        /*0002*/ 	.short	(.L_17 - .L_16)
.L_16:
        /*0004*/ 	.word	0x00000081


	//----- nvinfo : EIATTR_KPARAM_INFO
	.align		4
.L_17:
        /*0008*/ 	.byte	0x04, 0x17
        /*000a*/ 	.short	(.L_19 - .L_18)
.L_18:
        /*000c*/ 	.word	0x00000000
        /*0010*/ 	.short	0x0019
        /*0012*/ 	.short	0x0080
        /*0014*/ 	.byte	0x00, 0xf4, 0x21, 0x00


	//----- nvinfo : EIATTR_KPARAM_INFO
	.align		4
.L_19:
        /*0018*/ 	.byte	0x04, 0x17
        /*001a*/ 	.short	(.L_21 - .L_20)
.L_20:
        /*001c*/ 	.word	0x00000000
        /*0020*/ 	.short	0x0018
        /*0022*/ 	.short	0x0078
        /*0024*/ 	.byte	0x00, 0xf4, 0x21, 0x00


	//----- nvinfo : EIATTR_KPARAM_INFO
	.align		4
.L_21:
        /*0028*/ 	.byte	0x04, 0x17
        /*002a*/ 	.short	(.L_23 - .L_22)
.L_22:
        /*002c*/ 	.word	0x00000000
        /*0030*/ 	.short	0x0017
        /*0032*/ 	.short	0x0070
        /*0034*/ 	.byte	0x00, 0xf0, 0x11, 0x00


	//----- nvinfo : EIATTR_KPARAM_INFO
	.align		4
.L_23:
        /*0038*/ 	.byte	0x04, 0x17
        /*003a*/ 	.short	(.L_25 - .L_24)
.L_24:
        /*003c*/ 	.word	0x00000000
        /*0040*/ 	.short	0x0016
        /*0042*/ 	.short	0x006c
        /*0044*/ 	.byte	0x00, 0xf0, 0x11, 0x00


	//----- nvinfo : EIATTR_KPARAM_INFO
	.align		4
.L_25:
        /*0048*/ 	.byte	0x04, 0x17
        /*004a*/ 	.short	(.L_27 - .L_26)
.L_26:
        /*004c*/ 	.word	0x00000000
        /*0050*/ 	.short	0x0015
        /*0052*/ 	.short	0x0068
        /*0054*/ 	.byte	0x00, 0xf0, 0x11, 0x00


	//----- nvinfo : EIATTR_KPARAM_INFO
	.align		4
.L_27:
        /*0058*/ 	.byte	0x04, 0x17
        /*005a*/ 	.short	(.L_29 - .L_28)
.L_28:
        /*005c*/ 	.word	0x00000000
        /*0060*/ 	.short	0x0014
        /*0062*/ 	.short	0x0064
        /*0064*/ 	.byte	0x00, 0xf0, 0x11, 0x00


	//----- nvinfo : EIATTR_KPARAM_INFO
	.align		4
.L_29:
        /*0068*/ 	.byte	0x04, 0x17
        /*006a*/ 	.short	(.L_31 - .L_30)
.L_30:
        /*006c*/ 	.word	0x00000000
        /*0070*/ 	.short	0x0013
        /*0072*/ 	.short	0x0060
        /*0074*/ 	.byte	0x00, 0xf0, 0x11, 0x00


	//----- nvinfo : EIATTR_KPARAM_INFO
	.align		4
.L_31:
        /*0078*/ 	.byte	0x04, 0x17
        /*007a*/ 	.short	(.L_33 - .L_32)
.L_32:
        /*007c*/ 	.word	0x00000000
        /*0080*/ 	.short	0x0012
        /*0082*/ 	.short	0x005c
        /*0084*/ 	.byte	0x00, 0xf0, 0x11, 0x00


	//----- nvinfo : EIATTR_KPARAM_INFO
	.align		4
.L_33:
        /*0088*/ 	.byte	0x04, 0x17
        /*008a*/ 	.short	(.L_35 - .L_34)
.L_34:
        /*008c*/ 	.word	0x00000000
        /*0090*/ 	.short	0x0011
        /*0092*/ 	.short	0x0058
        /*0094*/ 	.byte	0x00, 0xf0, 0x11, 0x00


	//----- nvinfo : EIATTR_KPARAM_INFO
	.align		4
.L_35:
        /*0098*/ 	.byte	0x04, 0x17
        /*009a*/ 	.short	(.L_37 - .L_36)
.L_36:
        /*009c*/ 	.word	0x00000000
        /*00a0*/ 	.short	0x0010
        /*00a2*/ 	.short	0x0054
        /*00a4*/ 	.byte	0x00, 0xf0, 0x11, 0x00


	//----- nvinfo : EIATTR_KPARAM_INFO
	.align		4
.L_37:
        /*00a8*/ 	.byte	0x04, 0x17
        /*00aa*/ 	.short	(.L_39 - .L_38)
.L_38:
        /*00ac*/ 	.word	0x00000000
        /*00b0*/ 	.short	0x000f
        /*00b2*/ 	.short	0x0050
        /*00b4*/ 	.byte	0x00, 0xf0, 0x11, 0x00


	//----- nvinfo : EIATTR_KPARAM_INFO
	.align		4
.L_39:
        /*00b8*/ 	.byte	0x04, 0x17
        /*00ba*/ 	.short	(.L_41 - .L_40)
.L_40:
        /*00bc*/ 	.word	0x00000000
        /*00c0*/ 	.short	0x000e
        /*00c2*/ 	.short	0x004c
        /*00c4*/ 	.byte	0x00, 0xf0, 0x11, 0x00


	//----- nvinfo : EIATTR_KPARAM_INFO
	.align		4
.L_41:
        /*00c8*/ 	.byte	0x04, 0x17
        /*00ca*/ 	.short	(.L_43 - .L_42)
.L_42:
        /*00cc*/ 	.word	0x00000000
        /*00d0*/ 	.short	0x000d
        /*00d2*/ 	.short	0x0048
        /*00d4*/ 	.byte	0x00, 0xf0, 0x11, 0x00


	//----- nvinfo : EIATTR_KPARAM_INFO
	.align		4
.L_43:
        /*00d8*/ 	.byte	0x04, 0x17
        /*00da*/ 	.short	(.L_45 - .L_44)
.L_44:
        /*00dc*/ 	.word	0x00000000
        /*00e0*/ 	.short	0x000c
        /*00e2*/ 	.short	0x0044
        /*00e4*/ 	.byte	0x00, 0xf0, 0x11, 0x00


	//----- nvinfo : EIATTR_KPARAM_INFO
	.align		4
.L_45:
        /*00e8*/ 	.byte	0x04, 0x17
        /*00ea*/ 	.short	(.L_47 - .L_46)
.L_46:
        /*00ec*/ 	.word	0x00000000
        /*00f0*/ 	.short	0x000b
        /*00f2*/ 	.short	0x0040
        /*00f4*/ 	.byte	0x00, 0xf0, 0x11, 0x00


	//----- nvinfo : EIATTR_KPARAM_INFO
	.align		4
.L_47:
        /*00f8*/ 	.byte	0x04, 0x17
        /*00fa*/ 	.short	(.L_49 - .L_48)
.L_48:
        /*00fc*/ 	.word	0x00000000
        /*0100*/ 	.short	0x000a
        /*0102*/ 	.short	0x003c
        /*0104*/ 	.byte	0x00, 0xf0, 0x11, 0x00


	//----- nvinfo : EIATTR_KPARAM_INFO
	.align		4
.L_49:
        /*0108*/ 	.byte	0x04, 0x17
        /*010a*/ 	.short	(.L_51 - .L_50)
.L_50:
        /*010c*/ 	.word	0x00000000
        /*0110*/ 	.short	0x0009
        /*0112*/ 	.short	0x0038
        /*0114*/ 	.byte	0x00, 0xf0, 0x11, 0x00


	//----- nvinfo : EIATTR_KPARAM_INFO
	.align		4
.L_51:
        /*0118*/ 	.byte	0x04, 0x17
        /*011a*/ 	.short	(.L_53 - .L_52)
.L_52:
        /*011c*/ 	.word	0x00000000
        /*0120*/ 	.short	0x0008
        /*0122*/ 	.short	0x0034
        /*0124*/ 	.byte	0x00, 0xf0, 0x11, 0x00


	//----- nvinfo : EIATTR_KPARAM_INFO
	.align		4
.L_53:
        /*0128*/ 	.byte	0x04, 0x17
        /*012a*/ 	.short	(.L_55 - .L_54)
.L_54:
        /*012c*/ 	.word	0x00000000
        /*0130*/ 	.short	0x0007
        /*0132*/ 	.short	0x0030
        /*0134*/ 	.byte	0x00, 0xf0, 0x11, 0x00


	//----- nvinfo : EIATTR_KPARAM_INFO
	.align		4
.L_55:
        /*0138*/ 	.byte	0x04, 0x17
        /*013a*/ 	.short	(.L_57 - .L_56)
.L_56:
        /*013c*/ 	.word	0x00000000
        /*0140*/ 	.short	0x0006
        /*0142*/ 	.short	0x002c
        /*0144*/ 	.byte	0x00, 0xf0, 0x11, 0x00


	//----- nvinfo : EIATTR_KPARAM_INFO
	.align		4
.L_57:
        /*0148*/ 	.byte	0x04, 0x17
        /*014a*/ 	.short	(.L_59 - .L_58)
.L_58:
        /*014c*/ 	.word	0x00000000
        /*0150*/ 	.short	0x0005
        /*0152*/ 	.short	0x0028
        /*0154*/ 	.byte	0x00, 0xf0, 0x11, 0x00


	//----- nvinfo : EIATTR_KPARAM_INFO
	.align		4
.L_59:
        /*0158*/ 	.byte	0x04, 0x17
        /*015a*/ 	.short	(.L_61 - .L_60)
.L_60:
        /*015c*/ 	.word	0x00000000
        /*0160*/ 	.short	0x0004
        /*0162*/ 	.short	0x0020
        /*0164*/ 	.byte	0x00, 0xf4, 0x21, 0x00


	//----- nvinfo : EIATTR_KPARAM_INFO
	.align		4
.L_61:
        /*0168*/ 	.byte	0x04, 0x17
        /*016a*/ 	.short	(.L_63 - .L_62)
.L_62:
        /*016c*/ 	.word	0x00000000
        /*0170*/ 	.short	0x0003
        /*0172*/ 	.short	0x0018
        /*0174*/ 	.byte	0x00, 0xf4, 0x21, 0x00


	//----- nvinfo : EIATTR_KPARAM_INFO
	.align		4
.L_63:
        /*0178*/ 	.byte	0x04, 0x17
        /*017a*/ 	.short	(.L_65 - .L_64)
.L_64:
        /*017c*/ 	.word	0x00000000
        /*0180*/ 	.short	0x0002
        /*0182*/ 	.short	0x0010
        /*0184*/ 	.byte	0x00, 0xf4, 0x21, 0x00


	//----- nvinfo : EIATTR_KPARAM_INFO
	.align		4
.L_65:
        /*0188*/ 	.byte	0x04, 0x17
        /*018a*/ 	.short	(.L_67 - .L_66)
.L_66:
        /*018c*/ 	.word	0x00000000
        /*0190*/ 	.short	0x0001
        /*0192*/ 	.short	0x0008
        /*0194*/ 	.byte	0x00, 0xf4, 0x21, 0x00


	//----- nvinfo : EIATTR_KPARAM_INFO
	.align		4
.L_67:
        /*0198*/ 	.byte	0x04, 0x17
        /*019a*/ 	.short	(.L_69 - .L_68)
.L_68:
        /*019c*/ 	.word	0x00000000
        /*01a0*/ 	.short	0x0000
        /*01a2*/ 	.short	0x0000
        /*01a4*/ 	.byte	0x00, 0xf4, 0x21, 0x00


	//----- nvinfo : EIATTR_AT_ENTRY_FRAGMENTS
	.align		4
.L_69:
        /*01a8*/ 	.byte	0x04, 0x4f
        /*01aa*/ 	.short	(.L_71 - .L_70)


	//   ....[0]....
.L_70:
        /*01ac*/ 	.word	0x00000004


	//----- nvinfo : EIATTR_RESERVED_SMEM_USED
	.align		4
.L_71:
        /*01b0*/ 	.byte	0x01, 0x41
	.zero		2


	//----- nvinfo : EIATTR_SPARSE_MMA_MASK
	.align		4
        /*01b4*/ 	.byte	0x03, 0x50
        /*01b6*/ 	.short	0x0000


	//----- nvinfo : EIATTR_TCGEN05_1CTA_USED
	.align		4
        /*01b8*/ 	.byte	0x01, 0x51
	.zero		2


	//----- nvinfo : EIATTR_MAXREG_COUNT
	.align		4
        /*01bc*/ 	.byte	0x03, 0x1b
        /*01be*/ 	.short	0x00ff


	//----- nvinfo : EIATTR_NUM_BARRIERS
	.align		4
        /*01c0*/ 	.byte	0x02, 0x4c
        /*01c2*/ 	.byte	0x01
	.zero		1


	//----- nvinfo : EIATTR_INT_WARP_WIDE_INSTR_OFFSETS
	.align		4
        /*01c4*/ 	.byte	0x04, 0x31
        /*01c6*/ 	.short	(.L_73 - .L_72)


	//   ....[0]....
.L_72:
        /*01c8*/ 	.word	0x00001720


	//   ....[1]....
        /*01cc*/ 	.word	0x00001730


	//   ....[2]....
        /*01d0*/ 	.word	0x00002400


	//   ....[3]....
        /*01d4*/ 	.word	0x00002530


	//   ....[4]....
        /*01d8*/ 	.word	0x00003dc0


	//   ....[5]....
        /*01dc*/ 	.word	0x000077a0


	//   ....[6]....
        /*01e0*/ 	.word	0x000077f0


	//----- nvinfo : EIATTR_COOP_GROUP_MASK_REGIDS
	.align		4
.L_73:
        /*01e4*/ 	.byte	0x04, 0x29
        /*01e6*/ 	.short	(.L_75 - .L_74)


	//   ....[0]....
.L_74:
        /*01e8*/ 	.word	0xffffffff


	//   ....[1]....
        /*01ec*/ 	.word	0xffffffff


	//   ....[2]....
        /*01f0*/ 	.word	0xffffffff


	//   ....[3]....
        /*01f4*/ 	.word	0xffffffff


	//   ....[4]....
        /*01f8*/ 	.word	0xffffffff


	//   ....[5]....
        /*01fc*/ 	.word	0xffffffff


	//   ....[6]....
        /*0200*/ 	.word	0xffffffff


	//   ....[7]....
        /*0204*/ 	.word	0xffffffff


	//----- nvinfo : EIATTR_COOP_GROUP_INSTR_OFFSETS
	.align		4
.L_75:
        /*0208*/ 	.byte	0x04, 0x28
        /*020a*/ 	.short	(.L_77 - .L_76)


	//   ....[0]....
.L_76:
        /*020c*/ 	.word	0x00000050


	//   ....[1]....
        /*0210*/ 	.word	0x00000310


	//   ....[2]....
        /*0214*/ 	.word	0x00002ef0


	//   ....[3]....
        /*0218*/ 	.word	0x00003140


	//   ....[4]....
        /*021c*/ 	.word	0x00004270


	//   ....[5]....
        /*0220*/ 	.word	0x000044a0


	//   ....[6]....
        /*0224*/ 	.word	0x00007630


	//   ....[7]....
        /*0228*/ 	.word	0x000078a0


	//----- nvinfo : EIATTR_VRC_CTA_INIT_COUNT
	.align		4
.L_77:
        /*022c*/ 	.byte	0x02, 0x4a
        /*022e*/ 	.byte	0x80
	.zero		1


	//----- nvinfo : EIATTR_MBARRIER_INSTR_OFFSETS
	.align		4
        /*0230*/ 	.byte	0x04, 0x39
        /*0232*/ 	.short	(.L_79 - .L_78)


	//   ....[0]....
.L_78:
        /*0234*/ 	.word	0x00001d90
        /*0238*/ 	.word	0x000000ff
        /*023c*/ 	.word	0x00000000
        /*0240*/ 	.short	0x0100
        /*0242*/ 	.byte	0x08
	.zero		1


	//   ....[1]....
        /*0244*/ 	.word	0x00002440
        /*0248*/ 	.word	0x000000ff
        /*024c*/ 	.word	0x00007008
        /*0250*/ 	.short	0x0100
        /*0252*/ 	.byte	0x0b
	.zero		1


	//   ....[2]....
        /*0254*/ 	.word	0x00002870
        /*0258*/ 	.word	0x000000ff
        /*025c*/ 	.word	0x00005000
        /*0260*/ 	.short	0x0100
        /*0262*/ 	.byte	0x0b
	.zero		1


	//   ....[3]....
        /*0264*/ 	.word	0x00002cb0
        /*0268*/ 	.word	0x000000ff
        /*026c*/ 	.word	0x00005000
        /*0270*/ 	.short	0x010a
        /*0272*/ 	.byte	0x0b
	.zero		1


	//   ....[4]....
        /*0274*/ 	.word	0x00002d10
        /*0278*/ 	.word	0x000000ff
        /*027c*/ 	.word	0x00005000
        /*0280*/ 	.short	0x0108
        /*0282*/ 	.byte	0x0b
	.zero		1


	//   ....[5]....
        /*0284*/ 	.word	0x00003f00
        /*0288*/ 	.word	0x000000ff
        /*028c*/ 	.word	0x00007010
        /*0290*/ 	.short	0x0100
        /*0292*/ 	.byte	0x0b
	.zero		1


	//   ....[6]....
        /*0294*/ 	.word	0x00004120
        /*0298*/ 	.word	0x000000ff
        /*029c*/ 	.word	0x00007010
        /*02a0*/ 	.short	0x010a
        /*02a2*/ 	.byte	0x0b
	.zero		1


	//   ....[7]....
        /*02a4*/ 	.word	0x00004180
        /*02a8*/ 	.word	0x000000ff
        /*02ac*/ 	.word	0x00007010
        /*02b0*/ 	.short	0x0108
        /*02b2*/ 	.byte	0x0b
	.zero		1


	//   ....[8]....
        /*02b4*/ 	.word	0x000041f0
        /*02b8*/ 	.word	0x000000ff
        /*02bc*/ 	.word	0x00000000
        /*02c0*/ 	.short	0x010a
        /*02c2*/ 	.byte	0x08
	.zero		1


	//   ....[9]....
        /*02c4*/ 	.word	0x00005070
        /*02c8*/ 	.word	0x000000ff
        /*02cc*/ 	.word	0x00000000
        /*02d0*/ 	.short	0x010a
        /*02d2*/ 	.byte	0x08
	.zero		1


	//   ....[10]....
        /*02d4*/ 	.word	0x000051e0
        /*02d8*/ 	.word	0x000000ff
        /*02dc*/ 	.word	0x00007000
        /*02e0*/ 	.short	0x0108
        /*02e2*/ 	.byte	0x0b
	.zero		1


	//   ....[11]....
        /*02e4*/ 	.word	0x000052d0
        /*02e8*/ 	.word	0x000000ff
        /*02ec*/ 	.word	0x00007008
        /*02f0*/ 	.short	0x0108
        /*02f2*/ 	.byte	0x0b
	.zero		1


	//   ....[12]....
        /*02f4*/ 	.word	0x000078c0
        /*02f8*/ 	.word	0x000000ff
        /*02fc*/ 	.word	0x00005000
        /*0300*/ 	.short	0x010a
        /*0302*/ 	.byte	0x0b
	.zero		1


	//   ....[13]....
        /*0304*/ 	.word	0x000078f0
        /*0308*/ 	.word	0x000000ff
        /*030c*/ 	.word	0x00007010
        /*0310*/ 	.short	0x010a
        /*0312*/ 	.byte	0x0b
	.zero		1


	//   ....[14]....
        /*0314*/ 	.word	0x00007920
        /*0318*/ 	.word	0x000000ff
        /*031c*/ 	.word	0x00000000
        /*0320*/ 	.short	0x010a
        /*0322*/ 	.byte	0x08
	.zero		1


	//   ....[15]....
        /*0324*/ 	.word	0x00007950
        /*0328*/ 	.word	0x000000ff
        /*032c*/ 	.word	0x00000000
        /*0330*/ 	.short	0x010a
        /*0332*/ 	.byte	0x08
	.zero		1


	//----- nvinfo : EIATTR_NUM_MBARRIERS
	.align		4
.L_79:
        /*0334*/ 	.byte	0x03, 0x38
        /*0336*/ 	.short	0xffff


	//----- nvinfo : EIATTR_EXIT_INSTR_OFFSETS
	.align		4
        /*0338*/ 	.byte	0x04, 0x1c
        /*033a*/ 	.short	(.L_81 - .L_80)


	//   ....[0]....
.L_80:
        /*033c*/ 	.word	0x000078b0


	//----- nvinfo : EIATTR_REQNTID
	.align		4
.L_81:
        /*0340*/ 	.byte	0x04, 0x10
        /*0342*/ 	.short	(.L_83 - .L_82)
.L_82:
        /*0344*/ 	.word	0x00000080
        /*0348*/ 	.word	0x00000001
        /*034c*/ 	.word	0x00000001


	//----- nvinfo : EIATTR_CRS_STACK_SIZE
	.align		4
.L_83:
        /*0350*/ 	.byte	0x04, 0x1e
        /*0352*/ 	.short	(.L_85 - .L_84)
.L_84:
        /*0354*/ 	.word	0x00000000


	//----- nvinfo : EIATTR_CBANK_PARAM_SIZE
	.align		4
.L_85:
        /*0358*/ 	.byte	0x03, 0x19
        /*035a*/ 	.short	0x0088


	//----- nvinfo : EIATTR_PARAM_CBANK
	.align		4
        /*035c*/ 	.byte	0x04, 0x0a
        /*035e*/ 	.short	(.L_87 - .L_86)
	.align		4
.L_86:
        /*0360*/ 	.word	index@(.nv.constant0.attn_fwd)
        /*0364*/ 	.short	0x0380
        /*0366*/ 	.short	0x0088


	//----- nvinfo : EIATTR_SW_WAR
	.align		4
.L_87:
        /*0368*/ 	.byte	0x04, 0x36
        /*036a*/ 	.short	(.L_89 - .L_88)
.L_88:
        /*036c*/ 	.word	0x00000008
.L_89:


//--------------------- .nv.compat                --------------------------
	.section	.nv.compat,"",@"SHT_CUDA_COMPAT_INFO"
	.align	4
        /*0000*/ 	.byte	0x02, 0x02, 0x02, 0x00, 0x02, 0x05, 0x05, 0x00, 0x02, 0x03, 0x00, 0x00, 0x02, 0x06, 0x01, 0x00


//--------------------- .nv.callgraph             --------------------------
	.section	.nv.callgraph,"",@"SHT_CUDA_CALLGRAPH"
	.align	4
	.sectionentsize	8
	.align		4
        /*0000*/ 	.word	0x00000000
	.align		4
        /*0004*/ 	.word	0xffffffff
	.align		4
        /*0008*/ 	.word	0x00000000
	.align		4
        /*000c*/ 	.word	0xfffffffe
	.align		4
        /*0010*/ 	.word	0x00000000
	.align		4
        /*0014*/ 	.word	0xfffffffd
	.align		4
        /*0018*/ 	.word	0x00000000
	.align		4
        /*001c*/ 	.word	0xfffffffc


//--------------------- .nv.constant4             --------------------------
	.section	.nv.constant4,"a",@progbits
	.align	8
	.align		8
.nv.constant4:
        /*0000*/ 	.dword	_$_str


//--------------------- .text.attn_fwd            --------------------------
	.section	.text.attn_fwd,"ax",@progbits
	.align	128
        .global         attn_fwd
        .type           attn_fwd,@function
        .size           attn_fwd,(.L_x_28 - attn_fwd)
        .other          attn_fwd,@"STO_CUDA_ENTRY STV_DEFAULT"
attn_fwd:
.text.attn_fwd:
[----:B------:R-:W0:Y:S01]  /*0000*/  LDC R1, c[0x0][0x37c] ;  /* 0x0000df00ff017b82 */ /* 0x000e220000000800 */
[----:B------:R-:W1:Y:S02]  /*0010*/  S2R R0, SR_TID.X ;  /* 0x0000000000007919 */ /* 0x000e640000002100 */
[----:B-1----:R-:W-:-:S13]  /*0020*/  ISETP.GE.U32.AND P0, PT, R0, 0x20, PT ;  /* 0x000000200000780c */ /* 0x002fda0003f06070 */
[----:B------:R-:W-:Y:S05]  /*0030*/  @P0 BRA `(.L_x_0) ;  /* 0x0000000000b80947 */ /* 0x000fea0003800000 */
[----:B------:R-:W1:Y:S01]  /*0040*/  S2UR UR6, SR_CgaCtaId ;  /* 0x00000000000679c3 */ /* 0x000e620000008800 */
[----:B------:R-:W-:Y:S01]  /*0050*/  NOP ;  /* 0x0000000000007918 */ /* 0x000fe20000000000 */
[----:B------:R-:W-:Y:S02]  /*0060*/  UMOV UR4, 0x40 ;  /* 0x0000004000047882 */ /* 0x000fe40000000000 */
[----:B-1----:R-:W-:-:S09]  /*0070*/  ULEA UR4, UR6, UR4, 0x18 ;  /* 0x0000000406047291 */ /* 0x002fd2000f8ec0ff */
[----:B------:R-:W1:Y:S01]  /*0080*/  LDS.U8 R2, [UR4] ;  /* 0x00000004ff027984 */ /* 0x000e620008000000 */
[----:B------:R-:W-:Y:S02]  /*0090*/  UMOV UR4, 0x400 ;  /* 0x0000040000047882 */ /* 0x000fe40000000000 */
[----:B------:R-:W-:Y:S01]  /*00a0*/  ULEA UR4, UR6, UR4, 0x18 ;  /* 0x0000000406047291 */ /* 0x000fe2000f8ec0ff */
[----:B-1----:R-:W-:-:S13]  /*00b0*/  ISETP.NE.AND P1, PT, R2, RZ, PT ;  /* 0x000000ff0200720c */ /* 0x002fda0003f25270 */
[----:B------:R-:W-:Y:S05]  /*00c0*/  @P1 BRA `(.L_x_1) ;  /* 0x00000000007c1947 */ /* 0x000fea0003800000 */
[----:B------:R-:W-:-:S13]  /*00d0*/  ELECT P1, URZ, PT ;  /* 0x0000000000ff782f */ /* 0x000fda0003820000 */
[----:B------:R-:W-:Y:S05]  /*00e0*/  @!P1 BRA `(.L_x_2) ;  /* 0x0000000000849947 */ /* 0x000fea0003800000 */
[----:B------:R-:W-:Y:S01]  /*00f0*/  UMOV UR5, 0x8 ;  /* 0x0000000800057882 */ /* 0x000fe20000000000 */
[----:B------:R-:W-:Y:S02]  /*0100*/  IMAD.MOV.U32 R5, RZ, RZ, 0x1 ;  /* 0x00000001ff057424 */ /* 0x000fe400078e00ff */
[----:B------:R-:W-:Y:S02]  /*0110*/  IMAD.MOV.U32 R3, RZ, RZ, 0xff ;  /* 0x000000ffff037424 */ /* 0x000fe400078e00ff */
[----:B------:R-:W-:Y:S04]  /*0120*/  DEPBAR.LE SB1, 0x36 ;  /* 0x00009d800000791a */ /* 0x000fe80000000000 */
[----:B------:R-:W1:Y:S02]  /*0130*/  UTCATOMSWS.FIND_AND_SET.ALIGN UP0, UR5, UR5 ;  /* 0x00000005000575e3 */ /* 0x000e640008000800 */
[----:B-1----:R-:W-:-:S04]  /*0140*/  PLOP3.LUT P1, PT, PT, PT, UP0, 0x80, 0x8 ;  /* 0x000000000008781c */ /* 0x002fc80003f2f008 */
[----:B------:R-:W-:-:S04]  /*0150*/  SEL R2, RZ, 0xffffffff, !P1 ;  /* 0xffffffffff027807 */ /* 0x000fc80004800000 */
[----:B------:R-:W-:Y:S02]  /*0160*/  ISETP.NE.AND P1, PT, R2, RZ, PT ;  /* 0x000000ff0200720c */ /* 0x000fe40003f25270 */
[----:B------:R-:W-:-:S11]  /*0170*/  MOV R2, UR5 ;  /* 0x0000000500027c02 */ /* 0x000fd60008000f00 */
[----:B------:R-:W-:Y:S05]  /*0180*/  @P1 BRA `(.L_x_3) ;  /* 0x0000000000241947 */ /* 0x000fea0003800000 */
.L_x_4:
[----:B------:R-:W-:Y:S05]  /*0190*/  NANOSLEEP 0x64 ;  /* 0x000000640000795d */ /* 0x000fea0003800000 */
[----:B------:R-:W-:-:S05]  /*01a0*/  UMOV UR5, 0x8 ;  /* 0x0000000800057882 */ /* 0x000fca0000000000 */
[----:B------:R-:W-:Y:S04]  /*01b0*/  DEPBAR.LE SB1, 0x36 ;  /* 0x00009d800000791a */ /* 0x000fe80000000000 */
[----:B------:R-:W1:Y:S02]  /*01c0*/  UTCATOMSWS.FIND_AND_SET.ALIGN UP0, UR5, UR5 ;  /* 0x00000005000575e3 */ /* 0x000e640008000800 */
[----:B-1----:R-:W-:-:S04]  /*01d0*/  PLOP3.LUT P1, PT, PT, PT, UP0, 0x80, 0x8 ;  /* 0x000000000008781c */ /* 0x002fc80003f2f008 */
[----:B------:R-:W-:-:S04]  /*01e0*/  SEL R2, RZ, 0xffffffff, !P1 ;  /* 0xffffffffff027807 */ /* 0x000fc80004800000 */
[----:B------:R-:W-:Y:S01]  /*01f0*/  ISETP.NE.AND P1, PT, R2, RZ, PT ;  /* 0x000000ff0200720c */ /* 0x000fe20003f25270 */
[----:B------:R-:W-:-:S12]  /*0200*/  IMAD.U32 R2, RZ, RZ, UR5 ;  /* 0x00000005ff027e24 */ /* 0x000fd8000f8e00ff */
[----:B------:R-:W-:Y:S05]  /*0210*/  @!P1 BRA `(.L_x_4) ;  /* 0xfffffffc00dc9947 */ /* 0x000fea000383ffff */
.L_x_3:
[C---:B------:R-:W-:Y:S01]  /*0220*/  VIADD R4, R2.reuse, 0x10 ;  /* 0x0000001002047836 */ /* 0x040fe20000000000 */
[----:B------:R-:W-:Y:S01]  /*0230*/  UMOV UR5, 0x50 ;  /* 0x0000005000057882 */ /* 0x000fe20000000000 */
[----:B------:R-:W-:Y:S01]  /*0240*/  SHF.L.U32 R3, R3, R2, RZ ;  /* 0x0000000203037219 */ /* 0x000fe200000006ff */
[----:B------:R-:W-:Y:S01]  /*0250*/  ULEA UR5, UR6, UR5, 0x18 ;  /* 0x0000000506057291 */ /* 0x000fe2000f8ec0ff */
[----:B------:R-:W-:Y:S02]  /*0260*/  SHF.L.U32 R2, R2, 0x5, RZ ;  /* 0x0000000502027819 */ /* 0x000fe400000006ff */
[----:B------:R-:W-:-:S04]  /*0270*/  SHF.L.U32 R4, R5, R4, RZ ;  /* 0x0000000405047219 */ /* 0x000fc800000006ff */
[----:B------:R-:W-:-:S05]  /*0280*/  LOP3.LUT R3, R4, R3, RZ, 0xfc, !PT ;  /* 0x0000000304037212 */ /* 0x000fca00078efcff */
[----:B------:R1:W-:Y:S04]  /*0290*/  ATOMS.OR RZ, [UR5], R3 ;  /* 0x00000003ffff798c */ /* 0x0003e8000b000005 */
[----:B------:R1:W-:Y:S01]  /*02a0*/  STS [UR4], R2 ;  /* 0x00000002ff007988 */ /* 0x0003e20008000804 */
[----:B------:R-:W-:Y:S05]  /*02b0*/  BRA `(.L_x_2) ;  /* 0x0000000000107947 */ /* 0x000fea0003800000 */
.L_x_1:
[----:B------:R-:W-:-:S05]  /*02c0*/  IMAD.MOV.U32 R2, RZ, RZ, -0x1 ;  /* 0xffffffffff027424 */ /* 0x000fca00078e00ff */
[----:B------:R1:W-:Y:S02]  /*02d0*/  STS [UR4], R2 ;  /* 0x00000002ff007988 */ /* 0x0003e40008000804 */
[----:B-1----:R-:W-:-:S07]  /*02e0*/  MOV R2, 0x300 ;  /* 0x0000030000027802 */ /* 0x002fce0000000f00 */
[----:B0-----:R-:W-:Y:S05]  /*02f0*/  CALL.REL.NOINC `($__internal_1_$__cuda_sm10x_tcgen05_guardrail_trap_phase_invalid_during_alloc) ;  /* 0x0000007400ac7944 */ /* 0x001fea0003c00000 */
.L_x_2:
[----:B------:R-:W-:Y:S05]  /*0300*/  WARPSYNC.ALL ;  /* 0x0000000000007948 */ /* 0x000fea0003800000 */
[----:B------:R-:W-:Y:S01]  /*0310*/  NOP ;  /* 0x0000000000007918 */ /* 0x000fe20000000000 */
.L_x_0:
[----:B-1----:R-:W1:Y:S01]  /*0320*/  S2R R3, SR_CTAID.X ;  /* 0x0000000000037919 */ /* 0x002e620000002500 */
[----:B------:R-:W2:Y:S01]  /*0330*/  S2UR UR6, SR_CgaCtaId ;  /* 0x00000000000679c3 */ /* 0x000ea20000008800 */
[----:B------:R-:W3:Y:S01]  /*0340*/  LDCU.64 UR4, c[0x0][0x3b0] ;  /* 0x00007600ff0477ac */ /* 0x000ee20008000a00 */
[----:B------:R-:W-:Y:S02]  /*0350*/  LOP3.LUT R2, R0, 0x3f, RZ, 0xc0, !PT ;  /* 0x0000003f00027812 */ /* 0x000fe400078ec0ff */
[----:B------:R-:W-:Y:S01]  /*0360*/  SHF.R.U32.HI R7, RZ, 0x6, R0 ;  /* 0x00000006ff077819 */ /* 0x000fe20000011600 */
[----:B------:R-:W-:Y:S01]  /*0370*/  UMOV UR11, 0x400 ;  /* 0x00000400000b7882 */ /* 0x000fe20000000000 */
[----:B------:R-:W4:Y:S02]  /*0380*/  LDCU.64 UR30, c[0x0][0x358] ;  /* 0x00006b00ff1e77ac */ /* 0x000f240008000a00 */
[----:B------:R-:W3:Y:S01]  /*0390*/  S2UR UR10, SR_CTAID.Y ;  /* 0x00000000000a79c3 */ /* 0x000ee20000002600 */
[----:B------:R-:W-:-:S07]  /*03a0*/  SGXT.U32 R7, R7, 0x1 ;  /* 0x000000010707781a */ /* 0x000fce0000000000 */
[----:B------:R-:W0:Y:S08]  /*03b0*/  LDC R8, c[0x0][0x3b8] ;  /* 0x0000ee00ff087b82 */ /* 0x000e300000000800 */
[----:B------:R-:W4:Y:S01]  /*03c0*/  LDC.64 R10, c[0x0][0x380] ;  /* 0x0000e000ff0a7b82 */ /* 0x000f220000000a00 */
[----:B--2---:R-:W-:-:S07]  /*03d0*/  ULEA UR11, UR6, UR11, 0x18 ;  /* 0x0000000b060b7291 */ /* 0x004fce000f8ec0ff */
[----:B------:R-:W-:Y:S01]  /*03e0*/  BAR.SYNC.DEFER_BLOCKING 0x0 ;  /* 0x0000000000007b1d */ /* 0x000fe20000010000 */
[----:B-1----:R-:W-:Y:S01]  /*03f0*/  IMAD R2, R3, 0x40, R2 ;  /* 0x0000004003027824 */ /* 0x002fe200078e0202 */
[----:B---3--:R-:W-:-:S06]  /*0400*/  UIMAD UR4, UR10, UR4, URZ ;  /* 0x000000040a0472a4 */ /* 0x008fcc000f8e02ff */
[----:B------:R-:W1:Y:S01]  /*0410*/  LDC.64 R78, c[0x0][0x3c0] ;  /* 0x0000f000ff4e7b82 */ /* 0x000e620000000a00 */
[----:B------:R-:W-:Y:S01]  /*0420*/  IMAD R3, R2, UR5, RZ ;  /* 0x0000000502037c24 */ /* 0x000fe2000f8e02ff */
[----:B------:R-:W-:Y:S02]  /*0430*/  USHF.L.U32 UR7, UR4, 0x1, URZ ;  /* 0x0000000104077899 */ /* 0x000fe400080006ff */
[----:B------:R-:W-:Y:S01]  /*0440*/  UIMAD.WIDE UR4, UR4, 0x2, URZ ;  /* 0x00000002040478a5 */ /* 0x000fe2000f8e02ff */
[C---:B------:R-:W-:Y:S01]  /*0450*/  IMAD.HI R4, R3.reuse, 0x2, RZ ;  /* 0x0000000203047827 */ /* 0x040fe200078e02ff */
[----:B------:R-:W-:Y:S02]  /*0460*/  SHF.L.U32 R5, R3, 0x1, RZ ;  /* 0x0000000103057819 */ /* 0x000fe400000006ff */
[----:B------:R-:W2:Y:S01]  /*0470*/  LDC.64 R84, c[0x0][0x388] ;  /* 0x0000e200ff547b82 */ /* 0x000ea20000000a00 */
[----:B0-----:R-:W-:Y:S01]  /*0480*/  IMAD R3, R7, R8, RZ ;  /* 0x0000000807037224 */ /* 0x001fe200078e02ff */
[----:B----4-:R-:W-:-:S03]  /*0490*/  IADD3 R6, P1, P2, R5, UR7, R10 ;  /* 0x0000000705067c10 */ /* 0x010fc6000fa3e00a */
[----:B------:R-:W-:Y:S01]  /*04a0*/  IMAD R5, R8, 0x2, R3 ;  /* 0x0000000208057824 */ /* 0x000fe200078e0203 */
[----:B------:R-:W0:Y:S01]  /*04b0*/  LDS R58, [UR11] ;  /* 0x0000000bff3a7984 */ /* 0x000e220008000800 */
[----:B------:R-:W3:Y:S01]  /*04c0*/  LDCU UR4, c[0x0][0x3c8] ;  /* 0x00007900ff0477ac */ /* 0x000ee20008000800 */
[----:B------:R-:W-:Y:S01]  /*04d0*/  IADD3.X R7, PT, PT, R4, UR5, R11, P1, P2 ;  /* 0x0000000504077c10 */ /* 0x000fe20008fe440b */
[----:B------:R-:W-:Y:S01]  /*04e0*/  IMAD R9, R8, 0x2, R5 ;  /* 0x0000000208097824 */ /* 0x000fe200078e0205 */
[----:B------:R-:W-:Y:S01]  /*04f0*/  BAR.SYNC.DEFER_BLOCKING 0x0 ;  /* 0x0000000000007b1d */ /* 0x000fe20000010000 */
[-C--:B------:R-:W-:Y:S02]  /*0500*/  LEA R10, P1, R3, R6.reuse, 0x1 ;  /* 0x00000006030a7211 */ /* 0x080fe400078208ff */
[----:B------:R-:W-:Y:S02]  /*0510*/  LEA R12, P2, R5, R6, 0x1 ;  /* 0x00000006050c7211 */ /* 0x000fe400078408ff */
[----:B------:R-:W-:-:S02]  /*0520*/  LEA.HI.X.SX32 R11, R3, R7, 0x1, P1 ;  /* 0x00000007030b7211 */ /* 0x000fc400008f0eff */
[C---:B------:R-:W-:Y:S02]  /*0530*/  LEA R17, R8.reuse, R9, 0x1 ;  /* 0x0000000908117211 */ /* 0x040fe400078e08ff */
[----:B------:R-:W-:Y:S02]  /*0540*/  LEA R14, P1, R9, R6, 0x1 ;  /* 0x00000006090e7211 */ /* 0x000fe400078208ff */
[-C--:B------:R-:W-:Y:S02]  /*0550*/  LEA.HI.X.SX32 R13, R5, R7.reuse, 0x1, P2 ;  /* 0x00000007050d7211 */ /* 0x080fe400010f0eff */
[----:B------:R-:W-:Y:S01]  /*0560*/  LEA.HI.X.SX32 R15, R9, R7, 0x1, P1 ;  /* 0x00000007090f7211 */ /* 0x000fe200008f0eff */
[----:B------:R-:W-:-:S04]  /*0570*/  IMAD R9, R8, 0x2, R17 ;  /* 0x0000000208097824 */ /* 0x000fc800078e0211 */
[----:B------:R-:W-:Y:S01]  /*0580*/  IMAD R21, R8, 0x2, R9 ;  /* 0x0000000208157824 */ /* 0x000fe200078e0209 */
[CC--:B------:R-:W-:Y:S01]  /*0590*/  LEA R16, P1, R17.reuse, R6.reuse, 0x1 ;  /* 0x0000000611107211 */ /* 0x0c0fe200078208ff */
[----:B------:R4:W5:Y:S03]  /*05a0*/  LDG.E.U16 R4, desc[UR30][R10.64] ;  /* 0x0000001e0a047981 */ /* 0x000966000c1e1500 */
[-C--:B------:R-:W-:Y:S02]  /*05b0*/  LEA.HI.X.SX32 R17, R17, R7.reuse, 0x1, P1 ;  /* 0x0000000711117211 */ /* 0x080fe400008f0eff */
[C---:B------:R-:W-:Y:S01]  /*05c0*/  LEA R18, P1, R9.reuse, R6, 0x1 ;  /* 0x0000000609127211 */ /* 0x040fe200078208ff */
[----:B------:R0:W5:Y:S04]  /*05d0*/  LDG.E.U16 R3, desc[UR30][R12.64] ;  /* 0x0000001e0c037981 */ /* 0x000168000c1e1500 */
[----:B------:R0:W5:Y:S01]  /*05e0*/  LDG.E.U16 R5, desc[UR30][R14.64] ;  /* 0x0000001e0e057981 */ /* 0x000162000c1e1500 */
[----:B------:R-:W-:-:S02]  /*05f0*/  LEA.HI.X.SX32 R19, R9, R7, 0x1, P1 ;  /* 0x0000000709137211 */ /* 0x000fc400008f0eff */
[----:B----4-:R-:W-:Y:S01]  /*0600*/  LEA R11, R8, R21, 0x1 ;  /* 0x00000015080b7211 */ /* 0x010fe200078e08ff */
[----:B------:R4:W5:Y:S01]  /*0610*/  LDG.E.U16 R9, desc[UR30][R16.64] ;  /* 0x0000001e10097981 */ /* 0x000962000c1e1500 */
[----:B------:R-:W-:-:S03]  /*0620*/  LEA R20, P1, R21, R6, 0x1 ;  /* 0x0000000615147211 */ /* 0x000fc600078208ff */
[C---:B------:R-:W-:Y:S01]  /*0630*/  IMAD R25, R8.reuse, 0x2, R11 ;  /* 0x0000000208197824 */ /* 0x040fe200078e020b */
[----:B------:R1:W5:Y:S03]  /*0640*/  LDG.E.U16 R10, desc[UR30][R18.64] ;  /* 0x0000001e120a7981 */ /* 0x000366000c1e1500 */
[----:B0-----:R-:W-:Y:S01]  /*0650*/  IMAD R13, R8, 0x2, R25 ;  /* 0x00000002080d7824 */ /* 0x001fe200078e0219 */
[----:B------:R-:W-:-:S04]  /*0660*/  LEA.HI.X.SX32 R21, R21, R7, 0x1, P1 ;  /* 0x0000000715157211 */ /* 0x000fc800008f0eff */
[----:B------:R-:W-:Y:S02]  /*0670*/  LEA R15, R8, R13, 0x1 ;  /* 0x0000000d080f7211 */ /* 0x000fe400078e08ff */
[----:B------:R-:W-:-:S03]  /*0680*/  LEA R22, P1, R11, R6, 0x1 ;  /* 0x000000060b167211 */ /* 0x000fc600078208ff */
[C---:B----4-:R-:W-:Y:S01]  /*0690*/  IMAD R17, R8.reuse, 0x2, R15 ;  /* 0x0000000208117824 */ /* 0x050fe200078e020f */
[-C--:B------:R-:W-:Y:S02]  /*06a0*/  LEA.HI.X.SX32 R23, R11, R7.reuse, 0x1, P1 ;  /* 0x000000070b177211 */ /* 0x080fe400008f0eff */
[-C--:B------:R-:W-:Y:S01]  /*06b0*/  LEA R26, P1, R13, R6.reuse, 0x1 ;  /* 0x000000060d1a7211 */ /* 0x080fe200078208ff */
[----:B------:R-:W-:Y:S01]  /*06c0*/  IMAD R29, R8, 0x2, R17 ;  /* 0x00000002081d7824 */ /* 0x000fe200078e0211 */
[-C--:B------:R-:W-:Y:S01]  /*06d0*/  LEA R24, P2, R25, R6.reuse, 0x1 ;  /* 0x0000000619187211 */ /* 0x080fe200078408ff */
[----:B------:R0:W5:Y:S01]  /*06e0*/  LDG.E.U16 R11, desc[UR30][R20.64] ;  /* 0x0000001e140b7981 */ /* 0x000162000c1e1500 */
[-C--:B------:R-:W-:Y:S02]  /*06f0*/  LEA.HI.X.SX32 R27, R13, R7.reuse, 0x1, P1 ;  /* 0x000000070d1b7211 */ /* 0x080fe400008f0eff */
[----:B------:R-:W-:Y:S01]  /*0700*/  LEA.HI.X.SX32 R25, R25, R7, 0x1, P2 ;  /* 0x0000000719197211 */ /* 0x000fe200010f0eff */
[----:B------:R-:W5:Y:S01]  /*0710*/  LDG.E.U16 R12, desc[UR30][R22.64] ;  /* 0x0000001e160c7981 */ /* 0x000f62000c1e1500 */
[----:B-1----:R-:W-:-:S02]  /*0720*/  LEA R18, P1, R15, R6, 0x1 ;  /* 0x000000060f127211 */ /* 0x002fc400078208ff */
[C---:B------:R-:W-:Y:S01]  /*0730*/  LEA R31, R8.reuse, R29, 0x1 ;  /* 0x0000001d081f7211 */ /* 0x040fe200078e08ff */
[----:B------:R1:W5:Y:S01]  /*0740*/  LDG.E.U16 R13, desc[UR30][R24.64] ;  /* 0x0000001e180d7981 */ /* 0x000362000c1e1500 */
[-C--:B------:R-:W-:Y:S02]  /*0750*/  LEA.HI.X.SX32 R19, R15, R7.reuse, 0x1, P1 ;  /* 0x000000070f137211 */ /* 0x080fe400008f0eff */
[CC--:B0-----:R-:W-:Y:S01]  /*0760*/  LEA R20, P1, R17.reuse, R6.reuse, 0x1 ;  /* 0x0000000611147211 */ /* 0x0c1fe200078208ff */
[----:B------:R0:W5:Y:S03]  /*0770*/  LDG.E.U16 R14, desc[UR30][R26.64] ;  /* 0x0000001e1a0e7981 */ /* 0x000166000c1e1500 */
[----:B------:R-:W-:Y:S01]  /*0780*/  LEA.HI.X.SX32 R21, R17, R7, 0x1, P1 ;  /* 0x0000000711157211 */ /* 0x000fe200008f0eff */
[----:B------:R-:W5:Y:S01]  /*0790*/  LDG.E.U16 R15, desc[UR30][R18.64] ;  /* 0x0000001e120f7981 */ /* 0x000f62000c1e1500 */
[----:B-1----:R-:W-:Y:S01]  /*07a0*/  IMAD R25, R8, 0x2, R31 ;  /* 0x0000000208197824 */ /* 0x002fe200078e021f */
[----:B------:R-:W-:-:S02]  /*07b0*/  LEA R22, P1, R31, R6, 0x1 ;  /* 0x000000061f167211 */ /* 0x000fc400078208ff */
[----:B------:R-:W5:Y:S01]  /*07c0*/  LDG.E.U16 R16, desc[UR30][R20.64] ;  /* 0x0000001e14107981 */ /* 0x000f62000c1e1500 */
[C---:B0-----:R-:W-:Y:S01]  /*07d0*/  IMAD R27, R8.reuse, 0x2, R25 ;  /* 0x00000002081b7824 */ /* 0x041fe200078e0219 */
[----:B------:R-:W-:Y:S02]  /*07e0*/  LEA R28, P2, R29, R6, 0x1 ;  /* 0x000000061d1c7211 */ /* 0x000fe400078408ff */
[----:B------:R-:W-:Y:S02]  /*07f0*/  LEA.HI.X.SX32 R23, R31, R7, 0x1, P1 ;  /* 0x000000071f177211 */ /* 0x000fe400008f0eff */
[C---:B------:R-:W-:Y:S02]  /*0800*/  LEA R31, R8.reuse, R27, 0x1 ;  /* 0x0000001b081f7211 */ /* 0x040fe400078e08ff */
[----:B------:R-:W-:Y:S01]  /*0810*/  LEA.HI.X.SX32 R29, R29, R7, 0x1, P2 ;  /* 0x000000071d1d7211 */ /* 0x000fe200010f0eff */
[----:B------:R-:W5:Y:S02]  /*0820*/  LDG.E.U16 R18, desc[UR30][R22.64] ;  /* 0x0000001e16127981 */ /* 0x000f64000c1e1500 */
[----:B------:R-:W-:-:S02]  /*0830*/  IMAD R33, R8, 0x2, R31 ;  /* 0x0000000208217824 */ /* 0x000fc400078e021f */
[----:B------:R0:W5:Y:S01]  /*0840*/  LDG.E.U16 R17, desc[UR30][R28.64] ;  /* 0x0000001e1c117981 */ /* 0x000162000c1e1500 */
[----:B------:R-:W-:Y:S01]  /*0850*/  LEA R24, P1, R25, R6, 0x1 ;  /* 0x0000000619187211 */ /* 0x000fe200078208ff */
[----:B0-----:R-:W-:-:S03]  /*0860*/  IMAD R29, R8, 0x2, R33 ;  /* 0x00000002081d7824 */ /* 0x001fc600078e0221 */
[----:B------:R-:W-:Y:S02]  /*0870*/  LEA.HI.X.SX32 R25, R25, R7, 0x1, P1 ;  /* 0x0000000719197211 */ /* 0x000fe400008f0eff */
[----:B------:R-:W-:-:S03]  /*0880*/  LEA R23, R8, R29, 0x1 ;  /* 0x0000001d08177211 */ /* 0x000fc600078e08ff */
[----:B------:R0:W5:Y:S01]  /*0890*/  LDG.E.U16 R19, desc[UR30][R24.64] ;  /* 0x0000001e18137981 */ /* 0x000162000c1e1500 */
[----:B------:R-:W-:Y:S01]  /*08a0*/  LEA R26, P1, R27, R6, 0x1 ;  /* 0x000000061b1a7211 */ /* 0x000fe200078208ff */
[----:B------:R-:W-:-:S03]  /*08b0*/  IMAD R37, R8, 0x2, R23 ;  /* 0x0000000208257824 */ /* 0x000fc600078e0217 */
[-C--:B------:R-:W-:Y:S02]  /*08c0*/  LEA.HI.X.SX32 R27, R27, R7.reuse, 0x1, P1 ;  /* 0x000000071b1b7211 */ /* 0x080fe400008f0eff */
[CC--:B------:R-:W-:Y:S01]  /*08d0*/  LEA R32, P1, R33.reuse, R6.reuse, 0x1 ;  /* 0x0000000621207211 */ /* 0x0c0fe200078208ff */
[C---:B0-----:R-:W-:Y:S02]  /*08e0*/  IMAD R25, R8.reuse, 0x2, R37 ;  /* 0x0000000208197824 */ /* 0x041fe400078e0225 */
[----:B------:R0:W5:Y:S01]  /*08f0*/  LDG.E.U16 R20, desc[UR30][R26.64] ;  /* 0x0000001e1a147981 */ /* 0x000162000c1e1500 */
[----:B------:R-:W-:Y:S02]  /*0900*/  LEA.HI.X.SX32 R33, R33, R7, 0x1, P1 ;  /* 0x0000000721217211 */ /* 0x000fe400008f0eff */
[-C--:B------:R-:W-:Y:S02]  /*0910*/  LEA R28, P1, R29, R6.reuse, 0x1 ;  /* 0x000000061d1c7211 */ /* 0x080fe400078208ff */
[----:B------:R-:W-:Y:S01]  /*0920*/  LEA R30, P2, R31, R6, 0x1 ;  /* 0x000000061f1e7211 */ /* 0x000fe200078408ff */
[----:B------:R1:W5:Y:S01]  /*0930*/  LDG.E.U16 R22, desc[UR30][R32.64] ;  /* 0x0000001e20167981 */ /* 0x000362000c1e1500 */
[----:B0-----:R-:W-:-:S02]  /*0940*/  LEA R27, R8, R25, 0x1 ;  /* 0x00000019081b7211 */ /* 0x001fc400078e08ff */
[----:B------:R-:W-:-:S03]  /*0950*/  LEA.HI.X.SX32 R29, R29, R7, 0x1, P1 ;  /* 0x000000071d1d7211 */ /* 0x000fc600008f0eff */
[C---:B-1----:R-:W-:Y:S01]  /*0960*/  IMAD R33, R8.reuse, 0x2, R27 ;  /* 0x0000000208217824 */ /* 0x042fe200078e021b */
[-C--:B------:R-:W-:Y:S02]  /*0970*/  LEA.HI.X.SX32 R31, R31, R7.reuse, 0x1, P2 ;  /* 0x000000071f1f7211 */ /* 0x080fe400010f0eff */
[-C--:B------:R-:W-:Y:S01]  /*0980*/  LEA R34, P1, R23, R6.reuse, 0x1 ;  /* 0x0000000617227211 */ /* 0x080fe200078208ff */
[----:B------:R-:W-:Y:S01]  /*0990*/  IMAD R41, R8, 0x2, R33 ;  /* 0x0000000208297824 */ /* 0x000fe200078e0221 */
[-C--:B------:R-:W-:Y:S01]  /*09a0*/  LEA R36, P2, R37, R6.reuse, 0x1 ;  /* 0x0000000625247211 */ /* 0x080fe200078408ff */
[----:B------:R-:W5:Y:S01]  /*09b0*/  LDG.E.U16 R21, desc[UR30][R30.64] ;  /* 0x0000001e1e157981 */ /* 0x000f62000c1e1500 */
[-C--:B------:R-:W-:Y:S02]  /*09c0*/  LEA.HI.X.SX32 R35, R23, R7.reuse, 0x1, P1 ;  /* 0x0000000717237211 */ /* 0x080fe400008f0eff */
[----:B------:R-:W-:Y:S01]  /*09d0*/  LEA.HI.X.SX32 R37, R37, R7, 0x1, P2 ;  /* 0x0000000725257211 */ /* 0x000fe200010f0eff */
[----:B------:R0:W5:Y:S01]  /*09e0*/  LDG.E.U16 R23, desc[UR30][R28.64] ;  /* 0x0000001e1c177981 */ /* 0x000162000c1e1500 */
[----:B------:R-:W-:-:S03]  /*09f0*/  LEA R38, P1, R25, R6, 0x1 ;  /* 0x0000000619267211 */ /* 0x000fc600078208ff */
[----:B------:R-:W5:Y:S01]  /*0a00*/  LDG.E.U16 R24, desc[UR30][R34.64] ;  /* 0x0000001e22187981 */ /* 0x000f62000c1e1500 */
[----:B------:R-:W-:-:S03]  /*0a10*/  LEA.HI.X.SX32 R39, R25, R7, 0x1, P1 ;  /* 0x0000000719277211 */ /* 0x000fc600008f0eff */
[----:B------:R1:W5:Y:S01]  /*0a20*/  LDG.E.U16 R25, desc[UR30][R36.64] ;  /* 0x0000001e24197981 */ /* 0x000362000c1e1500 */
[C---:B0-----:R-:W-:Y:S02]  /*0a30*/  LEA R29, R8.reuse, R41, 0x1 ;  /* 0x00000029081d7211 */ /* 0x041fe400078e08ff */
[C---:B------:R-:W-:Y:S01]  /*0a40*/  LEA R30, P1, R27.reuse, R6, 0x1 ;  /* 0x000000061b1e7211 */ /* 0x040fe200078208ff */
[----:B------:R0:W5:Y:S02]  /*0a50*/  LDG.E.U16 R26, desc[UR30][R38.64] ;  /* 0x0000001e261a7981 */ /* 0x000164000c1e1500 */
[----:B-1----:R-:W-:Y:S01]  /*0a60*/  IMAD R37, R8, 0x2, R29 ;  /* 0x0000000208257824 */ /* 0x002fe200078e021d */
[----:B------:R-:W-:-:S03]  /*0a70*/  LEA.HI.X.SX32 R31, R27, R7, 0x1, P1 ;  /* 0x000000071b1f7211 */ /* 0x000fc600008f0eff */
[C---:B0-----:R-:W-:Y:S01]  /*0a80*/  IMAD R39, R8.reuse, 0x2, R37 ;  /* 0x0000000208277824 */ /* 0x041fe200078e0225 */
[-C--:B------:R-:W-:Y:S01]  /*0a90*/  LEA R32, P1, R33, R6.reuse, 0x1 ;  /* 0x0000000621207211 */ /* 0x080fe200078208ff */
[----:B------:R-:W5:Y:S01]  /*0aa0*/  LDG.E.U16 R27, desc[UR30][R30.64] ;  /* 0x0000001e1e1b7981 */ /* 0x000f62000c1e1500 */
[-C--:B------:R-:W-:Y:S02]  /*0ab0*/  LEA R40, P2, R41, R6.reuse, 0x1 ;  /* 0x0000000629287211 */ /* 0x080fe400078408ff */
[C---:B------:R-:W-:Y:S02]  /*0ac0*/  LEA R43, R8.reuse, R39, 0x1 ;  /* 0x00000027082b7211 */ /* 0x040fe400078e08ff */
[-C--:B------:R-:W-:Y:S02]  /*0ad0*/  LEA.HI.X.SX32 R33, R33, R7.reuse, 0x1, P1 ;  /* 0x0000000721217211 */ /* 0x080fe400008f0eff */
[-C--:B------:R-:W-:Y:S02]  /*0ae0*/  LEA.HI.X.SX32 R41, R41, R7.reuse, 0x1, P2 ;  /* 0x0000000729297211 */ /* 0x080fe400010f0eff */
[C---:B------:R-:W-:Y:S01]  /*0af0*/  LEA R34, P1, R29.reuse, R6, 0x1 ;  /* 0x000000061d227211 */ /* 0x040fe200078208ff */
[----:B------:R-:W-:Y:S01]  /*0b00*/  IMAD R45, R8, 0x2, R43 ;  /* 0x00000002082d7824 */ /* 0x000fe200078e022b */
[----:B------:R-:W5:Y:S02]  /*0b10*/  LDG.E.U16 R28, desc[UR30][R32.64] ;  /* 0x0000001e201c7981 */ /* 0x000f64000c1e1500 */
[----:B------:R-:W-:-:S02]  /*0b20*/  LEA.HI.X.SX32 R35, R29, R7, 0x1, P1 ;  /* 0x000000071d237211 */ /* 0x000fc400008f0eff */
[----:B------:R0:W5:Y:S01]  /*0b30*/  LDG.E.U16 R29, desc[UR30][R40.64] ;  /* 0x0000001e281d7981 */ /* 0x000162000c1e1500 */
[----:B------:R-:W-:-:S03]  /*0b40*/  LEA R36, P1, R37, R6, 0x1 ;  /* 0x0000000625247211 */ /* 0x000fc600078208ff */
[----:B------:R1:W5:Y:S01]  /*0b50*/  LDG.E.U16 R30, desc[UR30][R34.64] ;  /* 0x0000001e221e7981 */ /* 0x000362000c1e1500 */
[C---:B0-----:R-:W-:Y:S01]  /*0b60*/  IMAD R41, R8.reuse, 0x2, R45 ;  /* 0x0000000208297824 */ /* 0x041fe200078e022d */
[----:B------:R-:W-:Y:S02]  /*0b70*/  LEA.HI.X.SX32 R37, R37, R7, 0x1, P1 ;  /* 0x0000000725257211 */ /* 0x000fe400008f0eff */
[C---:B------:R-:W-:Y:S02]  /*0b80*/  LEA R38, P1, R39.reuse, R6, 0x1 ;  /* 0x0000000627267211 */ /* 0x040fe400078208ff */
[----:B-1----:R-:W-:Y:S01]  /*0b90*/  LEA R35, R8, R41, 0x1 ;  /* 0x0000002908237211 */ /* 0x002fe200078e08ff */
[----:B------:R0:W5:Y:S01]  /*0ba0*/  LDG.E.U16 R31, desc[UR30][R36.64] ;  /* 0x0000001e241f7981 */ /* 0x000162000c1e1500 */
[----:B------:R-:W-:-:S03]  /*0bb0*/  LEA.HI.X.SX32 R39, R39, R7, 0x1, P1 ;  /* 0x0000000727277211 */ /* 0x000fc600008f0eff */
[C---:B------:R-:W-:Y:S01]  /*0bc0*/  IMAD R49, R8.reuse, 0x2, R35 ;  /* 0x0000000208317824 */ /* 0x040fe200078e0223 */
[CC--:B------:R-:W-:Y:S01]  /*0bd0*/  LEA R44, P1, R45.reuse, R6.reuse, 0x1 ;  /* 0x000000062d2c7211 */ /* 0x0c0fe200078208ff */
[----:B------:R1:W5:Y:S02]  /*0be0*/  LDG.E.U16 R32, desc[UR30][R38.64] ;  /* 0x0000001e26207981 */ /* 0x000364000c1e1500 */
[C---:B0-----:R-:W-:Y:S01]  /*0bf0*/  IMAD R37, R8.reuse, 0x2, R49 ;  /* 0x0000000208257824 */ /* 0x041fe200078e0231 */
[----:B------:R-:W-:Y:S02]  /*0c00*/  LEA.HI.X.SX32 R45, R45, R7, 0x1, P1 ;  /* 0x000000072d2d7211 */ /* 0x000fe400008f0eff */
[C---:B------:R-:W-:Y:S02]  /*0c10*/  LEA R40, P1, R41.reuse, R6, 0x1 ;  /* 0x0000000629287211 */ /* 0x040fe400078208ff */
[----:B-1----:R-:W-:Y:S01]  /*0c20*/  LEA R39, R8, R37, 0x1 ;  /* 0x0000002508277211 */ /* 0x002fe200078e08ff */
[----:B------:R0:W5:Y:S01]  /*0c30*/  LDG.E.U16 R34, desc[UR30][R44.64] ;  /* 0x0000001e2c227981 */ /* 0x000162000c1e1500 */
[----:B------:R-:W-:-:S02]  /*0c40*/  LEA.HI.X.SX32 R41, R41, R7, 0x1, P1 ;  /* 0x0000000729297211 */ /* 0x000fc400008f0eff */
[-C--:B------:R-:W-:Y:S02]  /*0c50*/  LEA R42, P2, R43, R6.reuse, 0x1 ;  /* 0x000000062b2a7211 */ /* 0x080fe400078408ff */
[----:B------:R-:W-:Y:S02]  /*0c60*/  LEA R46, P1, R35, R6, 0x1 ;  /* 0x00000006232e7211 */ /* 0x000fe400078208ff */
[-C--:B------:R-:W-:Y:S01]  /*0c70*/  LEA.HI.X.SX32 R43, R43, R7.reuse, 0x1, P2 ;  /* 0x000000072b2b7211 */ /* 0x080fe200010f0eff */
[----:B0-----:R-:W-:Y:S01]  /*0c80*/  IMAD R45, R8, 0x2, R39 ;  /* 0x00000002082d7824 */ /* 0x001fe200078e0227 */
[----:B------:R-:W-:-:S03]  /*0c90*/  LEA.HI.X.SX32 R47, R35, R7, 0x1, P1 ;  /* 0x00000007232f7211 */ /* 0x000fc600008f0eff */
[----:B------:R0:W5:Y:S01]  /*0ca0*/  LDG.E.U16 R33, desc[UR30][R42.64] ;  /* 0x0000001e2a217981 */ /* 0x000162000c1e1500 */
[-C--:B------:R-:W-:Y:S01]  /*0cb0*/  LEA R50, P1, R37, R6.reuse, 0x1 ;  /* 0x0000000625327211 */ /* 0x080fe200078208ff */
[----:B------:R-:W-:Y:S01]  /*0cc0*/  IMAD R53, R8, 0x2, R45 ;  /* 0x0000000208357824 */ /* 0x000fe200078e022d */
[-C--:B------:R-:W-:Y:S01]  /*0cd0*/  LEA R48, P2, R49, R6.reuse, 0x1 ;  /* 0x0000000631307211 */ /* 0x080fe200078408ff */
[----:B------:R1:W5:Y:S01]  /*0ce0*/  LDG.E.U16 R35, desc[UR30][R40.64] ;  /* 0x0000001e28237981 */ /* 0x000362000c1e1500 */
[-C--:B------:R-:W-:Y:S02]  /*0cf0*/  LEA.HI.X.SX32 R51, R37, R7.reuse, 0x1, P1 ;  /* 0x0000000725337211 */ /* 0x080fe400008f0eff */
[----:B------:R-:W-:Y:S01]  /*0d00*/  LEA.HI.X.SX32 R49, R49, R7, 0x1, P2 ;  /* 0x0000000731317211 */ /* 0x000fe200010f0eff */
[----:B------:R-:W5:Y:S01]  /*0d10*/  LDG.E.U16 R36, desc[UR30][R46.64] ;  /* 0x0000001e2e247981 */ /* 0x000f62000c1e1500 */
[----:B0-----:R-:W-:-:S03]  /*0d20*/  LEA R42, P1, R39, R6, 0x1 ;  /* 0x00000006272a7211 */ /* 0x001fc600078208ff */
[----:B------:R0:W5:Y:S01]  /*0d30*/  LDG.E.U16 R37, desc[UR30][R48.64] ;  /* 0x0000001e30257981 */ /* 0x000162000c1e1500 */
[C---:B-1----:R-:W-:Y:S02]  /*0d40*/  LEA R41, R8.reuse, R53, 0x1 ;  /* 0x0000003508297211 */ /* 0x042fe400078e08ff */
[-C--:B------:R-:W-:Y:S01]  /*0d50*/  LEA.HI.X.SX32 R43, R39, R7.reuse, 0x1, P1 ;  /* 0x00000007272b7211 */ /* 0x080fe200008f0eff */
[----:B------:R1:W5:Y:S01]  /*0d60*/  LDG.E.U16 R38, desc[UR30][R50.64] ;  /* 0x0000001e32267981 */ /* 0x000362000c1e1500 */
[-C--:B------:R-:W-:Y:S02]  /*0d70*/  LEA R44, P1, R45, R6.reuse, 0x1 ;  /* 0x000000062d2c7211 */ /* 0x080fe400078208ff */
[----:B------:R-:W-:Y:S01]  /*0d80*/  LEA R52, P2, R53, R6, 0x1 ;  /* 0x0000000635347211 */ /* 0x000fe200078408ff */
[----:B------:R-:W5:Y:S01]  /*0d90*/  LDG.E.U16 R39, desc[UR30][R42.64] ;  /* 0x0000001e2a277981 */ /* 0x000f62000c1e1500 */
[----:B0-----:R-:W-:Y:S01]  /*0da0*/  IMAD R49, R8, 0x2, R41 ;  /* 0x0000000208317824 */ /* 0x001fe200078e0229 */
[----:B------:R-:W-:-:S02]  /*0db0*/  LEA.HI.X.SX32 R45, R45, R7, 0x1, P1 ;  /* 0x000000072d2d7211 */ /* 0x000fc400008f0eff */
[-C--:B------:R-:W-:Y:S01]  /*0dc0*/  LEA R46, P1, R41, R6.reuse, 0x1 ;  /* 0x00000006292e7211 */ /* 0x080fe200078208ff */
[C---:B-1----:R-:W-:Y:S01]  /*0dd0*/  IMAD R51, R8.reuse, 0x2, R49 ;  /* 0x0000000208337824 */ /* 0x042fe200078e0231 */
[-C--:B------:R-:W-:Y:S01]  /*0de0*/  LEA.HI.X.SX32 R53, R53, R7.reuse, 0x1, P2 ;  /* 0x0000000735357211 */ /* 0x080fe200010f0eff */
[----:B------:R0:W5:Y:S01]  /*0df0*/  LDG.E.U16 R40, desc[UR30][R44.64] ;  /* 0x0000001e2c287981 */ /* 0x000162000c1e1500 */
[----:B------:R-:W-:Y:S02]  /*0e00*/  LEA.HI.X.SX32 R47, R41, R7, 0x1, P1 ;  /* 0x00000007292f7211 */ /* 0x000fe400008f0eff */
[CC--:B------:R-:W-:Y:S01]  /*0e10*/  LEA R48, P1, R49.reuse, R6.reuse, 0x1 ;  /* 0x0000000631307211 */ /* 0x0c0fe200078208ff */
[----:B------:R-:W5:Y:S01]  /*0e20*/  LDG.E.U16 R41, desc[UR30][R52.64] ;  /* 0x0000001e34297981 */ /* 0x000f62000c1e1500 */
[C---:B------:R-:W-:Y:S02]  /*0e30*/  LEA R55, R8.reuse, R51, 0x1 ;  /* 0x0000003308377211 */ /* 0x040fe400078e08ff */
[-C--:B------:R-:W-:Y:S01]  /*0e40*/  LEA.HI.X.SX32 R49, R49, R7.reuse, 0x1, P1 ;  /* 0x0000000731317211 */ /* 0x080fe200008f0eff */
[----:B------:R1:W5:Y:S01]  /*0e50*/  LDG.E.U16 R42, desc[UR30][R46.64] ;  /* 0x0000001e2e2a7981 */ /* 0x000362000c1e1500 */
[-C--:B------:R-:W-:Y:S01]  /*0e60*/  LEA R50, P1, R51, R6.reuse, 0x1 ;  /* 0x0000000633327211 */ /* 0x080fe200078208ff */
[C---:B------:R-:W-:Y:S01]  /*0e70*/  IMAD R57, R8.reuse, 0x2, R55 ;  /* 0x0000000208397824 */ /* 0x040fe200078e0237 */
[-C--:B------:R-:W-:Y:S01]  /*0e80*/  LEA R54, P2, R55, R6.reuse, 0x1 ;  /* 0x0000000637367211 */ /* 0x080fe200078408ff */
[----:B------:R4:W5:Y:S01]  /*0e90*/  LDG.E.U16 R43, desc[UR30][R48.64] ;  /* 0x0000001e302b7981 */ /* 0x000962000c1e1500 */
[----:B------:R-:W-:Y:S01]  /*0ea0*/  LEA.HI.X.SX32 R51, R51, R7, 0x1, P1 ;  /* 0x0000000733337211 */ /* 0x000fe200008f0eff */
[----:B0-----:R-:W-:Y:S01]  /*0eb0*/  IMAD R45, R8, 0x2, R57 ;  /* 0x00000002082d7824 */ /* 0x001fe200078e0239 */
[----:B------:R-:W-:-:S02]  /*0ec0*/  LEA R56, P1, R57, R6, 0x1 ;  /* 0x0000000639387211 */ /* 0x000fc400078208ff */
[-C--:B------:R-:W-:Y:S01]  /*0ed0*/  LEA.HI.X.SX32 R55, R55, R7.reuse, 0x1, P2 ;  /* 0x0000000737377211 */ /* 0x080fe200010f0eff */
[----:B------:R0:W5:Y:S01]  /*0ee0*/  LDG.E.U16 R44, desc[UR30][R50.64] ;  /* 0x0000001e322c7981 */ /* 0x000162000c1e1500 */
[----:B------:R-:W-:Y:S02]  /*0ef0*/  LEA.HI.X.SX32 R57, R57, R7, 0x1, P1 ;  /* 0x0000000739397211 */ /* 0x000fe400008f0eff */
[CC--:B-1----:R-:W-:Y:S01]  /*0f00*/  LEA R46, P1, R45.reuse, R6.reuse, 0x1 ;  /* 0x000000062d2e7211 */ /* 0x0c2fe200078208ff */
[----:B------:R1:W5:Y:S01]  /*0f10*/  LDG.E.U16 R60, desc[UR30][R54.64] ;  /* 0x0000001e363c7981 */ /* 0x000362000c1e1500 */
[C---:B------:R-:W-:Y:S02]  /*0f20*/  LEA R53, R8.reuse, R45, 0x1 ;  /* 0x0000002d08357211 */ /* 0x040fe400078e08ff */
[----:B------:R-:W-:Y:S01]  /*0f30*/  LEA.HI.X.SX32 R47, R45, R7, 0x1, P1 ;  /* 0x000000072d2f7211 */ /* 0x000fe200008f0eff */
[----:B------:R0:W5:Y:S02]  /*0f40*/  LDG.E.U16 R62, desc[UR30][R56.64] ;  /* 0x0000001e383e7981 */ /* 0x000164000c1e1500 */
[C---:B------:R-:W-:Y:S01]  /*0f50*/  IMAD R45, R8.reuse, 0x2, R53 ;  /* 0x00000002082d7824 */ /* 0x040fe200078e0235 */
[-C--:B----4-:R-:W-:Y:S01]  /*0f60*/  LEA R48, P1, R53, R6.reuse, 0x1 ;  /* 0x0000000635307211 */ /* 0x090fe200078208ff */
[----:B------:R4:W5:Y:S02]  /*0f70*/  LDG.E.U16 R61, desc[UR30][R46.64] ;  /* 0x0000001e2e3d7981 */ /* 0x000964000c1e1500 */
[----:B------:R-:W-:Y:S01]  /*0f80*/  IMAD R59, R8, 0x2, R45 ;  /* 0x00000002083b7824 */ /* 0x000fe200078e022d */
[----:B------:R-:W-:-:S02]  /*0f90*/  LEA R52, P2, R45, R6, 0x1 ;  /* 0x000000062d347211 */ /* 0x000fc400078408ff */
[-C--:B------:R-:W-:Y:S02]  /*0fa0*/  LEA.HI.X.SX32 R49, R53, R7.reuse, 0x1, P1 ;  /* 0x0000000735317211 */ /* 0x080fe400008f0eff */
[----:B------:R-:W-:Y:S02]  /*0fb0*/  LEA.HI.X.SX32 R53, R45, R7, 0x1, P2 ;  /* 0x000000072d357211 */ /* 0x000fe400010f0eff */
[CC--:B0-----:R-:W-:Y:S01]  /*0fc0*/  LEA R50, P1, R59.reuse, R6.reuse, 0x1 ;  /* 0x000000063b327211 */ /* 0x0c1fe200078208ff */
[----:B------:R0:W5:Y:S01]  /*0fd0*/  LDG.E.U16 R63, desc[UR30][R48.64] ;  /* 0x0000001e303f7981 */ /* 0x000162000c1e1500 */
[C---:B------:R-:W-:Y:S02]  /*0fe0*/  LEA R45, R8.reuse, R59, 0x1 ;  /* 0x0000003b082d7211 */ /* 0x040fe400078e08ff */
[----:B------:R-:W-:Y:S01]  /*0ff0*/  LEA.HI.X.SX32 R51, R59, R7, 0x1, P1 ;  /* 0x000000073b337211 */ /* 0x000fe200008f0eff */
[----:B------:R0:W5:Y:S01]  /*1000*/  LDG.E.U16 R64, desc[UR30][R52.64] ;  /* 0x0000001e34407981 */ /* 0x000162000c1e1500 */
[----:B-1----:R-:W-:Y:S01]  /*1010*/  LEA R54, P1, R45, R6, 0x1 ;  /* 0x000000062d367211 */ /* 0x002fe200078208ff */
[----:B------:R-:W-:-:S02]  /*1020*/  IMAD R57, R8, 0x2, R45 ;  /* 0x0000000208397824 */ /* 0x000fc400078e022d */
[----:B------:R1:W5:Y:S01]  /*1030*/  LDG.E.U16 R66, desc[UR30][R50.64] ;  /* 0x0000001e32427981 */ /* 0x000362000c1e1500 */
[----:B------:R-:W-:Y:S01]  /*1040*/  LEA.HI.X.SX32 R55, R45, R7, 0x1, P1 ;  /* 0x000000072d377211 */ /* 0x000fe200008f0eff */
[----:B------:R-:W-:Y:S01]  /*1050*/  IMAD R45, R8, 0x2, R57 ;  /* 0x00000002082d7824 */ /* 0x000fe200078e0239 */
[----:B----4-:R-:W-:-:S03]  /*1060*/  LEA R46, P1, R57, R6, 0x1 ;  /* 0x00000006392e7211 */ /* 0x010fc600078208ff */
[----:B------:R4:W5:Y:S01]  /*1070*/  LDG.E.U16 R65, desc[UR30][R54.64] ;  /* 0x0000001e36417981 */ /* 0x000962000c1e1500 */
[-C--:B------:R-:W-:Y:S02]  /*1080*/  LEA R56, P2, R45, R6.reuse, 0x1 ;  /* 0x000000062d387211 */ /* 0x080fe400078408ff */
[C---:B------:R-:W-:Y:S02]  /*1090*/  LEA R59, R8.reuse, R45, 0x1 ;  /* 0x0000002d083b7211 */ /* 0x040fe400078e08ff */
[-C--:B------:R-:W-:Y:S02]  /*10a0*/  LEA.HI.X.SX32 R47, R57, R7.reuse, 0x1, P1 ;  /* 0x00000007392f7211 */ /* 0x080fe400008f0eff */
[-C--:B------:R-:W-:Y:S01]  /*10b0*/  LEA.HI.X.SX32 R57, R45, R7.reuse, 0x1, P2 ;  /* 0x000000072d397211 */ /* 0x080fe200010f0eff */
[C---:B------:R-:W-:Y:S01]  /*10c0*/  IMAD R45, R8.reuse, 0x2, R59 ;  /* 0x00000002082d7824 */ /* 0x040fe200078e023b */
[CC--:B0-----:R-:W-:Y:S01]  /*10d0*/  LEA R48, P1, R59.reuse, R6.reuse, 0x1 ;  /* 0x000000063b307211 */ /* 0x0c1fe200078208ff */
[----:B------:R0:W5:Y:S02]  /*10e0*/  LDG.E.U16 R67, desc[UR30][R46.64] ;  /* 0x0000001e2e437981 */ /* 0x000164000c1e1500 */
[----:B------:R-:W-:Y:S01]  /*10f0*/  IMAD R53, R8, 0x2, R45 ;  /* 0x0000000208357824 */ /* 0x000fe200078e022d */
[----:B------:R-:W-:Y:S01]  /*1100*/  LEA.HI.X.SX32 R49, R59, R7, 0x1, P1 ;  /* 0x000000073b317211 */ /* 0x000fe200008f0eff */
[----:B------:R-:W5:Y:S01]  /*1110*/  LDG.E.U16 R68, desc[UR30][R56.64] ;  /* 0x0000001e38447981 */ /* 0x000f62000c1e1500 */
[----:B-1----:R-:W-:-:S03]  /*1120*/  LEA R50, P1, R45, R6, 0x1 ;  /* 0x000000062d327211 */ /* 0x002fc600078208ff */
[----:B------:R1:W5:Y:S01]  /*1130*/  LDG.E.U16 R70, desc[UR30][R48.64] ;  /* 0x0000001e30467981 */ /* 0x000362000c1e1500 */
[----:B------:R-:W-:Y:S02]  /*1140*/  LEA.HI.X.SX32 R51, R45, R7, 0x1, P1 ;  /* 0x000000072d337211 */ /* 0x000fe400008f0eff */
[C---:B------:R-:W-:Y:S02]  /*1150*/  LEA R45, R8.reuse, R53, 0x1 ;  /* 0x00000035082d7211 */ /* 0x040fe400078e08ff */
[-C--:B------:R-:W-:Y:S01]  /*1160*/  LEA R52, P1, R53, R6.reuse, 0x1 ;  /* 0x0000000635347211 */ /* 0x080fe200078208ff */
[----:B------:R1:W5:Y:S01]  /*1170*/  LDG.E.U16 R69, desc[UR30][R50.64] ;  /* 0x0000001e32457981 */ /* 0x000362000c1e1500 */
[-C--:B----4-:R-:W-:Y:S01]  /*1180*/  LEA R54, P2, R45, R6.reuse, 0x1 ;  /* 0x000000062d367211 */ /* 0x090fe200078408ff */
[C---:B------:R-:W-:Y:S01]  /*1190*/  IMAD R59, R8.reuse, 0x2, R45 ;  /* 0x00000002083b7824 */ /* 0x040fe200078e022d */
[-C--:B------:R-:W-:Y:S02]  /*11a0*/  LEA.HI.X.SX32 R53, R53, R7.reuse, 0x1, P1 ;  /* 0x0000000735357211 */ /* 0x080fe400008f0eff */
[-C--:B------:R-:W-:Y:S01]  /*11b0*/  LEA.HI.X.SX32 R55, R45, R7.reuse, 0x1, P2 ;  /* 0x000000072d377211 */ /* 0x080fe200010f0eff */
[----:B------:R-:W-:Y:S01]  /*11c0*/  IMAD R45, R8, 0x2, R59 ;  /* 0x00000002082d7824 */ /* 0x000fe200078e023b */
[CC--:B0-----:R-:W-:Y:S01]  /*11d0*/  LEA R46, P1, R59.reuse, R6.reuse, 0x1 ;  /* 0x000000063b2e7211 */ /* 0x0c1fe200078208ff */
[----:B------:R0:W5:Y:S03]  /*11e0*/  LDG.E.U16 R71, desc[UR30][R52.64] ;  /* 0x0000001e34477981 */ /* 0x000166000c1e1500 */
[----:B------:R-:W-:Y:S01]  /*11f0*/  LEA.HI.X.SX32 R47, R59, R7, 0x1, P1 ;  /* 0x000000073b2f7211 */ /* 0x000fe200008f0eff */
[----:B------:R-:W5:Y:S01]  /*1200*/  LDG.E.U16 R72, desc[UR30][R54.64] ;  /* 0x0000001e36487981 */ /* 0x000f62000c1e1500 */
[----:B-1----:R-:W-:-:S02]  /*1210*/  LEA R48, P1, R45, R6, 0x1 ;  /* 0x000000062d307211 */ /* 0x002fc400078208ff */
[----:B------:R-:W-:Y:S01]  /*1220*/  LEA R57, R8, R45, 0x1 ;  /* 0x0000002d08397211 */ /* 0x000fe200078e08ff */
[----:B------:R1:W5:Y:S01]  /*1230*/  LDG.E.U16 R74, desc[UR30][R46.64] ;  /* 0x0000001e2e4a7981 */ /* 0x000362000c1e1500 */
[----:B------:R-:W-:-:S03]  /*1240*/  LEA.HI.X.SX32 R49, R45, R7, 0x1, P1 ;  /* 0x000000072d317211 */ /* 0x000fc600008f0eff */
[C---:B------:R-:W-:Y:S01]  /*1250*/  IMAD R45, R8.reuse, 0x2, R57 ;  /* 0x00000002082d7824 */ /* 0x040fe200078e0239 */
[-C--:B------:R-:W-:Y:S01]  /*1260*/  LEA R50, P1, R57, R6.reuse, 0x1 ;  /* 0x0000000639327211 */ /* 0x080fe200078208ff */
[----:B------:R4:W5:Y:S02]  /*1270*/  LDG.E.U16 R73, desc[UR30][R48.64] ;  /* 0x0000001e30497981 */ /* 0x000964000c1e1500 */
[C---:B------:R-:W-:Y:S01]  /*1280*/  IMAD R59, R8.reuse, 0x2, R45 ;  /* 0x00000002083b7824 */ /* 0x040fe200078e022d */
[-C--:B------:R-:W-:Y:S02]  /*1290*/  LEA R56, P2, R45, R6.reuse, 0x1 ;  /* 0x000000062d387211 */ /* 0x080fe400078408ff */
[-C--:B------:R-:W-:Y:S02]  /*12a0*/  LEA.HI.X.SX32 R51, R57, R7.reuse, 0x1, P1 ;  /* 0x0000000739337211 */ /* 0x080fe400008f0eff */
[----:B------:R-:W-:Y:S02]  /*12b0*/  LEA.HI.X.SX32 R57, R45, R7, 0x1, P2 ;  /* 0x000000072d397211 */ /* 0x000fe400010f0eff */
[----:B0-----:R-:W-:Y:S01]  /*12c0*/  LEA R52, P1, R59, R6, 0x1 ;  /* 0x000000063b347211 */ /* 0x001fe200078208ff */
[----:B------:R0:W5:Y:S01]  /*12d0*/  LDG.E.U16 R76, desc[UR30][R50.64] ;  /* 0x0000001e324c7981 */ /* 0x000162000c1e1500 */
[----:B------:R-:W-:-:S02]  /*12e0*/  LEA R45, R8, R59, 0x1 ;  /* 0x0000003b082d7211 */ /* 0x000fc400078e08ff */
[-C--:B------:R-:W-:Y:S01]  /*12f0*/  LEA.HI.X.SX32 R53, R59, R7.reuse, 0x1, P1 ;  /* 0x000000073b357211 */ /* 0x080fe200008f0eff */
[----:B------:R0:W5:Y:S01]  /*1300*/  LDG.E.U16 R77, desc[UR30][R56.64] ;  /* 0x0000001e384d7981 */ /* 0x000162000c1e1500 */
[CC--:B-1----:R-:W-:Y:S01]  /*1310*/  LEA R46, P1, R45.reuse, R6.reuse, 0x1 ;  /* 0x000000062d2e7211 */ /* 0x0c2fe200078208ff */
[C---:B------:R-:W-:Y:S02]  /*1320*/  IMAD R55, R8.reuse, 0x2, R45 ;  /* 0x0000000208377824 */ /* 0x040fe400078e022d */
[----:B------:R1:W5:Y:S01]  /*1330*/  LDG.E.U16 R82, desc[UR30][R52.64] ;  /* 0x0000001e34527981 */ /* 0x000362000c1e1500 */
[----:B------:R-:W-:Y:S01]  /*1340*/  LEA.HI.X.SX32 R47, R45, R7, 0x1, P1 ;  /* 0x000000072d2f7211 */ /* 0x000fe200008f0eff */
[----:B------:R-:W-:Y:S01]  /*1350*/  IMAD R45, R8, 0x2, R55 ;  /* 0x00000002082d7824 */ /* 0x000fe200078e0237 */
[-C--:B----4-:R-:W-:Y:S01]  /*1360*/  LEA R48, P1, R55, R6.reuse, 0x1 ;  /* 0x0000000637307211 */ /* 0x090fe200078208ff */
[----:B------:R-:W-:Y:S01]  /*1370*/  IMAD R78, R78, UR10, RZ ;  /* 0x0000000a4e4e7c24 */ /* 0x000fe2000f8e02ff */
[----:B------:R-:W-:Y:S01]  /*1380*/  R2UR UR29, R58 ;  /* 0x000000003a1d72ca */ /* 0x000fe200000e0000 */
[----:B------:R4:W5:Y:S01]  /*1390*/  LDG.E.U16 R46, desc[UR30][R46.64] ;  /* 0x0000001e2e2e7981 */ /* 0x000962000c1e1500 */
[----:B------:R-:W-:-:S02]  /*13a0*/  LEA R54, P2, R45, R6, 0x1 ;  /* 0x000000062d367211 */ /* 0x000fc400078408ff */
[C---:B------:R-:W-:Y:S02]  /*13b0*/  LEA R59, R8.reuse, R45, 0x1 ;  /* 0x0000002d083b7211 */ /* 0x040fe400078e08ff */
[-C--:B------:R-:W-:Y:S02]  /*13c0*/  LEA.HI.X.SX32 R49, R55, R7.reuse, 0x1, P1 ;  /* 0x0000000737317211 */ /* 0x080fe400008f0eff */
[-C--:B------:R-:W-:Y:S01]  /*13d0*/  LEA.HI.X.SX32 R55, R45, R7.reuse, 0x1, P2 ;  /* 0x000000072d377211 */ /* 0x080fe200010f0eff */
[----:B------:R-:W-:Y:S01]  /*13e0*/  IMAD R45, R8, 0x2, R59 ;  /* 0x00000002082d7824 */ /* 0x000fe200078e023b */
[CC--:B0-----:R-:W-:Y:S01]  /*13f0*/  LEA R50, P1, R59.reuse, R6.reuse, 0x1 ;  /* 0x000000063b327211 */ /* 0x0c1fe200078208ff */
[----:B------:R-:W-:Y:S01]  /*1400*/  IMAD.SHL.U32 R81, R78, 0x2, RZ ;  /* 0x000000024e517824 */ /* 0x000fe200078e00ff */
[----:B------:R-:W-:Y:S01]  /*1410*/  SHF.R.S32.HI R58, RZ, 0x6, R0 ;  /* 0x00000006ff3a7819 */ /* 0x000fe20000011400 */
[----:B------:R-:W-:Y:S01]  /*1420*/  IMAD R57, R8, 0x2, R45 ;  /* 0x0000000208397824 */ /* 0x000fe200078e022d */
[----:B------:R-:W-:Y:S01]  /*1430*/  LEA.HI.X.SX32 R51, R59, R7, 0x1, P1 ;  /* 0x000000073b337211 */ /* 0x000fe200008f0eff */
[----:B------:R4:W5:Y:S01]  /*1440*/  LDG.E.U16 R48, desc[UR30][R48.64] ;  /* 0x0000001e30307981 */ /* 0x000962000c1e1500 */
[----:B-1----:R-:W-:-:S02]  /*1450*/  LEA R52, P1, R45, R6, 0x1 ;  /* 0x000000062d347211 */ /* 0x002fc400078208ff */
[----:B------:R-:W-:Y:S01]  /*1460*/  LEA R8, R8, R57, 0x1 ;  /* 0x0000003908087211 */ /* 0x000fe200078e08ff */
[----:B------:R-:W-:Y:S01]  /*1470*/  IMAD.HI R78, R78, 0x2, RZ ;  /* 0x000000024e4e7827 */ /* 0x000fe200078e02ff */
[-C--:B------:R-:W-:Y:S01]  /*1480*/  LEA R56, P2, R57, R6.reuse, 0x1 ;  /* 0x0000000639387211 */ /* 0x080fe200078408ff */
[----:B------:R4:W5:Y:S01]  /*1490*/  LDG.E.U16 R54, desc[UR30][R54.64] ;  /* 0x0000001e36367981 */ /* 0x000962000c1e1500 */
[-C--:B------:R-:W-:Y:S02]  /*14a0*/  LEA.HI.X.SX32 R53, R45, R7.reuse, 0x1, P1 ;  /* 0x000000072d357211 */ /* 0x080fe400008f0eff */
[C---:B------:R-:W-:Y:S01]  /*14b0*/  LEA R6, P1, R8.reuse, R6, 0x1 ;  /* 0x0000000608067211 */ /* 0x040fe200078208ff */
[----:B------:R4:W5:Y:S01]  /*14c0*/  LDG.E.U16 R50, desc[UR30][R50.64] ;  /* 0x0000001e32327981 */ /* 0x000962000c1e1500 */
[-C--:B------:R-:W-:Y:S02]  /*14d0*/  LEA.HI.X.SX32 R57, R57, R7.reuse, 0x1, P2 ;  /* 0x0000000739397211 */ /* 0x080fe400010f0eff */
[----:B------:R-:W-:Y:S01]  /*14e0*/  LEA.HI.X.SX32 R7, R8, R7, 0x1, P1 ;  /* 0x0000000708077211 */ /* 0x000fe200008f0eff */
[----:B------:R4:W5:Y:S01]  /*14f0*/  LDG.E.U16 R52, desc[UR30][R52.64] ;  /* 0x0000001e34347981 */ /* 0x000962000c1e1500 */
[----:B------:R-:W-:-:S02]  /*1500*/  LOP3.LUT R8, R0, 0x7f, RZ, 0xc0, !PT ;  /* 0x0000007f00087812 */ /* 0x000fc400078ec0ff */
[----:B------:R-:W-:Y:S01]  /*1510*/  SHF.R.U32.HI R45, RZ, 0x5, R0 ;  /* 0x00000005ff2d7819 */ /* 0x000fe20000011600 */
[----:B------:R4:W5:Y:S02]  /*1520*/  LDG.E.U16 R56, desc[UR30][R56.64] ;  /* 0x0000001e38387981 */ /* 0x000964000c1e1500 */
[----:B---3--:R-:W-:Y:S01]  /*1530*/  IMAD R8, R8, UR4, RZ ;  /* 0x0000000408087c24 */ /* 0x008fe2000f8e02ff */
[----:B------:R-:W-:Y:S01]  /*1540*/  R2UR UR19, R45 ;  /* 0x000000002d1372ca */ /* 0x000fe200000e0000 */
[----:B------:R4:W5:Y:S01]  /*1550*/  LDG.E.U16 R6, desc[UR30][R6.64] ;  /* 0x0000001e06067981 */ /* 0x000962000c1e1500 */
[----:B------:R-:W-:Y:S01]  /*1560*/  LOP3.LUT R45, R0, 0x3f, RZ, 0xc0, !PT ;  /* 0x0000003f002d7812 */ /* 0x000fe200078ec0ff */
[----:B------:R-:W-:Y:S01]  /*1570*/  IMAD.SHL.U32 R80, R8, 0x2, RZ ;  /* 0x0000000208507824 */ /* 0x000fe200078e00ff */
[----:B------:R-:W-:Y:S01]  /*1580*/  SGXT R58, R58, 0x1 ;  /* 0x000000013a3a781a */ /* 0x000fe20000000200 */
[----:B------:R-:W-:Y:S01]  /*1590*/  IMAD.HI R8, R8, 0x2, RZ ;  /* 0x0000000208087827 */ /* 0x000fe200078e02ff */
[----:B------:R-:W-:-:S02]  /*15a0*/  SHF.L.U32 R45, R45, 0x1, RZ ;  /* 0x000000012d2d7819 */ /* 0x000fc400000006ff */
[----:B--2---:R-:W-:Y:S02]  /*15b0*/  IADD3 R80, P1, P2, R80, R84, R81 ;  /* 0x0000005450507210 */ /* 0x004fe40007a3e051 */
[----:B------:R-:W-:Y:S02]  /*15c0*/  LOP3.LUT R75, R45, 0x90, R58, 0x78, !PT ;  /* 0x000000902d4b7812 */ /* 0x000fe400078e783a */
[----:B------:R-:W-:Y:S01]  /*15d0*/  IADD3.X R81, PT, PT, R8, R85, R78, P1, P2 ;  /* 0x0000005508517210 */ /* 0x000fe20000fe444e */
[----:B----4-:R-:W-:Y:S08]  /*15e0*/  @P0 BRA `(.L_x_5) ;  /* 0x0000000000180947 */ /* 0x010ff00003800000 */
[----:B------:R-:W-:Y:S01]  /*15f0*/  ELECT P1, URZ, PT ;  /* 0x0000000000ff782f */ /* 0x000fe20003820000 */
[----:B------:R-:W-:Y:S01]  /*1600*/  IMAD.MOV.U32 R7, RZ, RZ, 0x1 ;  /* 0x00000001ff077424 */ /* 0x000fe200078e00ff */
[----:B------:R-:W-:Y:S01]  /*1610*/  UMOV UR4, 0x40 ;  /* 0x0000004000047882 */ /* 0x000fe20000000000 */
[----:B------:R-:W-:Y:S01]  /*1620*/  UVIRTCOUNT.DEALLOC.SMPOOL 0x80 ;  /* 0x000000800000784c */ /* 0x000fe20000000000 */
[----:B------:R-:W-:-:S09]  /*1630*/  ULEA UR4, UR6, UR4, 0x18 ;  /* 0x0000000406047291 */ /* 0x000fd2000f8ec0ff */
[----:B------:R0:W-:Y:S03]  /*1640*/  @P1 STS.U8 [UR4], R7 ;  /* 0x00000007ff001988 */ /* 0x0001e60008000004 */
.L_x_5:
[----:B------:R-:W-:Y:S01]  /*1650*/  USHF.L.U32 UR4, UR19, 0x15, URZ ;  /* 0x0000001513047899 */ /* 0x000fe200080006ff */
[----:B-----5:R1:W-:Y:S01]  /*1660*/  STS.U16 [R75+UR11], R4 ;  /* 0x000000044b007988 */ /* 0x0203e2000800040b */
[----:B------:R-:W-:Y:S01]  /*1670*/  LOP3.LUT P1, RZ, R0, 0x7f, RZ, 0xc0, !PT ;  /* 0x0000007f00ff7812 */ /* 0x000fe2000782c0ff */
[----:B------:R-:W-:Y:S01]  /*1680*/  UMOV UR14, 0x1 ;  /* 0x00000001000e7882 */ /* 0x000fe20000000000 */
[----:B------:R-:W-:Y:S01]  /*1690*/  ULOP3.LUT UR4, UR4, 0x600000, URZ, 0xc0, !UPT ;  /* 0x0060000004047892 */ /* 0x000fe2000f8ec0ff */
[----:B------:R-:W-:Y:S01]  /*16a0*/  STS.U16 [R75+UR11+0x400], R10 ;  /* 0x0004000a4b007988 */ /* 0x000fe2000800040b */
[----:B------:R-:W2:Y:S03]  /*16b0*/  LDCU UR9, c[0x0][0x3f0] ;  /* 0x00007e00ff0977ac */ /* 0x000ea60008000800 */
[----:B------:R-:W-:Y:S01]  /*16c0*/  STS.U16 [R75+UR11+0x800], R14 ;  /* 0x0008000e4b007988 */ /* 0x000fe2000800040b */
[----:B------:R-:W-:Y:S01]  /*16d0*/  UIADD3 UR12, UPT, UPT, UR29, UR4, URZ ;  /* 0x000000041d0c7290 */ /* 0x000fe2000fffe0ff */
[----:B-1----:R-:W-:Y:S01]  /*16e0*/  LOP3.LUT R4, R75, 0x20, RZ, 0x3c, !PT ;  /* 0x000000204b047812 */ /* 0x002fe200078e3cff */
[----:B------:R-:W-:-:S02]  /*16f0*/  UIADD3 UR8, UPT, UPT, UR11, 0x7000, URZ ;  /* 0x000070000b087890 */ /* 0x000fc4000fffe0ff */
[----:B------:R-:W-:Y:S04]  /*1700*/  STS.U16 [R75+UR11+0xc00], R18 ;  /* 0x000c00124b007988 */ /* 0x000fe8000800040b */
[----:B------:R-:W-:Y:S01]  /*1710*/  STS.U16 [R75+UR11+0x1000], R22 ;  /* 0x001000164b007988 */ /* 0x000fe2000800040b */
[----:B------:R-:W-:Y:S01]  /*1720*/  VOTEU.ALL UP1, P1 ;  /* 0x0000000000ff7886 */ /* 0x000fe20000820000 */
[----:B------:R-:W-:Y:S02]  /*1730*/  VOTEU.ALL UP2, P1 ;  /* 0x0000000000ff7886 */ /* 0x000fe40000840000 */
[----:B------:R-:W-:Y:S04]  /*1740*/  STS.U16 [R75+UR11+0x1400], R26 ;  /* 0x0014001a4b007988 */ /* 0x000fe8000800040b */
[----:B------:R-:W-:Y:S01]  /*1750*/  STS.U16 [R75+UR11+0x1800], R30 ;  /* 0x0018001e4b007988 */ /* 0x000fe2000800040b */
[----:B------:R-:W-:-:S04]  /*1760*/  @!UP1 UIADD3 UR4, UPT, UPT, -UR14, 0x100000, URZ ;  /* 0x001000000e049890 */ /* 0x000fc8000fffe1ff */
[----:B------:R-:W-:Y:S02]  /*1770*/  @!UP1 USHF.L.U32 UR5, UR4, 0xb, URZ ;  /* 0x0000000b04059899 */ /* 0x000fe400080006ff */
[----:B------:R-:W-:Y:S02]  /*1780*/  @!UP1 USHF.L.U32 UR4, UR4, 0x1, URZ ;  /* 0x0000000104049899 */ /* 0x000fe400080006ff */
[----:B--2---:R-:W-:Y:S01]  /*1790*/  UISETP.GT.AND UP0, UPT, UR9, URZ, UPT ;  /* 0x000000ff0900728c */ /* 0x004fe2000bf04270 */
[----:B------:R-:W-:Y:S04]  /*17a0*/  STS.U16 [R75+UR11+0x1c00], R34 ;  /* 0x001c00224b007988 */ /* 0x000fe8000800040b */
[----:B------:R-:W-:Y:S04]  /*17b0*/  STS.U16 [R75+UR11+0x2000], R38 ;  /* 0x002000264b007988 */ /* 0x000fe8000800040b */
[----:B------:R-:W-:Y:S04]  /*17c0*/  STS.U16 [R75+UR11+0x2400], R42 ;  /* 0x0024002a4b007988 */ /* 0x000fe8000800040b */
[----:B------:R-:W-:Y:S04]  /*17d0*/  STS.U16 [R75+UR11+0x2800], R62 ;  /* 0x0028003e4b007988 */ /* 0x000fe8000800040b */
[----:B------:R-:W-:Y:S04]  /*17e0*/  STS.U16 [R75+UR11+0x2c00], R66 ;  /* 0x002c00424b007988 */ /* 0x000fe8000800040b */
[----:B------:R-:W-:Y:S04]  /*17f0*/  STS.U16 [R75+UR11+0x3000], R70 ;  /* 0x003000464b007988 */ /* 0x000fe8000800040b */
[----:B------:R-:W-:Y:S04]  /*1800*/  STS.U16 [R75+UR11+0x3400], R74 ;  /* 0x0034004a4b007988 */ /* 0x000fe8000800040b */
[----:B------:R-:W-:Y:S04]  /*1810*/  STS.U16 [R75+UR11+0x3800], R82 ;  /* 0x003800524b007988 */ /* 0x000fe8000800040b */
[----:B------:R-:W-:Y:S01]  /*1820*/  STS.U16 [R75+UR11+0x3c00], R50 ;  /* 0x003c00324b007988 */ /* 0x000fe2000800040b */
[----:B------:R-:W-:-:S02]  /*1830*/  LEA R146, P4, R79, R80, 0x2 ;  /* 0x000000504f927211 */ /* 0x000fc400078810ff */
[C---:B0-----:R-:W-:Y:S01]  /*1840*/  SHF.L.U32 R7, R79.reuse, 0x2, RZ ;  /* 0x000000024f077819 */ /* 0x041fe200000006ff */
[----:B------:R0:W-:Y:S01]  /*1850*/  STS.U16 [R4+UR11+0x100], R3 ;  /* 0x0001000304007988 */ /* 0x0001e2000800040b */
[C---:B------:R-:W-:Y:S01]  /*1860*/  IMAD R133, R79.reuse, 0x12, RZ ;  /* 0x000000124f857824 */ /* 0x040fe200078e02ff */
[----:B------:R-:W-:Y:S01]  /*1870*/  PLOP3.LUT P2, PT, PT, PT, UP0, 0x80, 0x8 ;  /* 0x000000000008781c */ /* 0x000fe20003f4f008 */
[C---:B------:R-:W-:Y:S01]  /*1880*/  IMAD R131, R79.reuse, 0x14, RZ ;  /* 0x000000144f837824 */ /* 0x040fe200078e02ff */
[----:B------:R1:W-:Y:S01]  /*1890*/  STS.U16 [R4+UR11+0x500], R11 ;  /* 0x0005000b04007988 */ /* 0x0003e2000800040b */
[C---:B------:R-:W-:Y:S01]  /*18a0*/  IMAD R129, R79.reuse, 0x16, RZ ;  /* 0x000000164f817824 */ /* 0x040fe200078e02ff */
[----:B------:R-:W-:Y:S01]  /*18b0*/  PRMT R47, RZ, 0x7610, R47 ;  /* 0x00007610ff2f7816 */ /* 0x000fe2000000002f */
[C---:B------:R-:W-:Y:S01]  /*18c0*/  IMAD R127, R79.reuse, 0x18, RZ ;  /* 0x000000184f7f7824 */ /* 0x040fe200078e02ff */
[----:B------:R-:W-:Y:S01]  /*18d0*/  STS.U16 [R4+UR11+0x900], R15 ;  /* 0x0009000f04007988 */ /* 0x000fe2000800040b */
[----:B------:R-:W-:Y:S01]  /*18e0*/  IMAD R125, R79, 0x1a, RZ ;  /* 0x0000001a4f7d7824 */ /* 0x000fe200078e02ff */
[----:B0-----:R-:W-:Y:S01]  /*18f0*/  LOP3.LUT R3, R75, 0x40, RZ, 0x3c, !PT ;  /* 0x000000404b037812 */ /* 0x001fe200078e3cff */
[C---:B------:R-:W-:Y:S01]  /*1900*/  IMAD R123, R79.reuse, 0x1c, RZ ;  /* 0x0000001c4f7b7824 */ /* 0x040fe200078e02ff */
[----:B------:R-:W-:Y:S01]  /*1910*/  STS.U16 [R4+UR11+0xd00], R19 ;  /* 0x000d001304007988 */ /* 0x000fe2000800040b */
[C---:B------:R-:W-:Y:S01]  /*1920*/  IMAD R121, R79.reuse, 0x1e, RZ ;  /* 0x0000001e4f797824 */ /* 0x040fe200078e02ff */
[----:B------:R-:W0:Y:S02]  /*1930*/  LDCU.64 UR26, c[0x0][0x3d0] ;  /* 0x00007a00ff1a77ac */ /* 0x000e240008000a00 */
        /* <DEDUP_REMOVED lines=11> */
[----:B------:R2:W-:Y:S01]  /*19f0*/  STS.U16 [R4+UR11+0x3d00], R52 ;  /* 0x003d003404007988 */ /* 0x0005e2000800040b */
[----:B------:R-:W-:Y:S01]  /*1a00*/  STTM.16dp32bit_t0_t15.x64 tmem[UR12], RZ ;  /* 0x000000ff000079ed */ /* 0x000fe20008b0000c */
[----:B------:R-:W-:Y:S02]  /*1a10*/  STTM.16dp32bit_t16_t31.x64 tmem[UR12+0x40], RZ ;  /* 0x000040ff000079ed */ /* 0x000fe40008b2000c */
[----:B------:R3:W-:Y:S01]  /*1a20*/  STS.U16 [R3+UR11+0x200], R5 ;  /* 0x0002000503007988 */ /* 0x0007e2000800040b */
[----:B-1----:R-:W-:Y:S01]  /*1a30*/  IMAD R11, R79, 0x6, RZ ;  /* 0x000000064f0b7824 */ /* 0x002fe200078e02ff */
[----:B------:R-:W-:-:S02]  /*1a40*/  IADD3 R132, P3, PT, R133, R80, RZ ;  /* 0x0000005085847210 */ /* 0x000fc40007f7e0ff */
[----:B------:R1:W-:Y:S01]  /*1a50*/  STS.U16 [R3+UR11+0x600], R12 ;  /* 0x0006000c03007988 */ /* 0x0003e2000800040b */
[----:B--2---:R-:W-:Y:S01]  /*1a60*/  LOP3.LUT R4, R75, 0x60, RZ, 0x3c, !PT ;  /* 0x000000604b047812 */ /* 0x004fe200078e3cff */
[C---:B------:R-:W-:Y:S01]  /*1a70*/  IMAD R19, R79.reuse, 0xa, RZ ;  /* 0x0000000a4f137824 */ /* 0x040fe200078e02ff */
[----:B------:R-:W-:Y:S01]  /*1a80*/  PRMT R31, RZ, 0x7610, R31 ;  /* 0x00007610ff1f7816 */ /* 0x000fe2000000001f */
[----:B------:R-:W-:Y:S01]  /*1a90*/  STS.U16 [R3+UR11+0xa00], R16 ;  /* 0x000a001003007988 */ /* 0x000fe2000800040b */
[C---:B------:R-:W-:Y:S01]  /*1aa0*/  IMAD R23, R79.reuse, 0xc, RZ ;  /* 0x0000000c4f177824 */ /* 0x040fe200078e02ff */
[----:B------:R-:W-:Y:S02]  /*1ab0*/  PRMT R39, RZ, 0x7610, R39 ;  /* 0x00007610ff277816 */ /* 0x000fe40000000027 */
[----:B------:R-:W-:Y:S04]  /*1ac0*/  STS.U16 [R3+UR11+0xe00], R20 ;  /* 0x000e001403007988 */ /* 0x000fe8000800040b */
[----:B------:R-:W-:Y:S04]  /*1ad0*/  STS.U16 [R3+UR11+0x1200], R24 ;  /* 0x0012001803007988 */ /* 0x000fe8000800040b */
[----:B------:R2:W-:Y:S04]  /*1ae0*/  STS.U16 [R3+UR11+0x1600], R28 ;  /* 0x0016001c03007988 */ /* 0x0005e8000800040b */
        /* <DEDUP_REMOVED lines=10> */
[----:B---3--:R-:W-:Y:S01]  /*1b90*/  IMAD R5, R79, 0x3, RZ ;  /* 0x000000034f057824 */ /* 0x008fe200078e02ff */
[----:B------:R-:W-:Y:S01]  /*1ba0*/  IADD3 R144, P6, PT, R11, R80, RZ ;  /* 0x000000500b907210 */ /* 0x000fe20007fde0ff */
[C---:B------:R-:W-:Y:S01]  /*1bb0*/  IMAD R27, R79.reuse, 0xe, RZ ;  /* 0x0000000e4f1b7824 */ /* 0x040fe200078e02ff */
[----:B------:R3:W-:Y:S01]  /*1bc0*/  STS.U16 [R4+UR11+0x300], R9 ;  /* 0x0003000904007988 */ /* 0x0007e2000800040b */
[C---:B------:R-:W-:Y:S01]  /*1bd0*/  IMAD.SHL.U32 R15, R79.reuse, 0x8, RZ ;  /* 0x000000084f0f7824 */ /* 0x040fe200078e00ff */
[----:B-1----:R-:W-:Y:S01]  /*1be0*/  PRMT R12, RZ, 0x7610, R12 ;  /* 0x00007610ff0c7816 */ /* 0x002fe2000000000c */
[----:B--2---:R-:W1:Y:S01]  /*1bf0*/  LDC R28, c[0x0][0x3d8] ;  /* 0x0000f600ff1c7b82 */ /* 0x004e620000000800 */
[----:B------:R2:W-:Y:S04]  /*1c00*/  STS.U16 [R4+UR11+0x700], R13 ;  /* 0x0007000d04007988 */ /* 0x0005e8000800040b */
[----:B------:R0:W-:Y:S04]  /*1c10*/  STS.U16 [R4+UR11+0xb00], R17 ;  /* 0x000b001104007988 */ /* 0x0001e8000800040b */
[----:B------:R0:W-:Y:S04]  /*1c20*/  STS.U16 [R4+UR11+0xf00], R21 ;  /* 0x000f001504007988 */ /* 0x0001e8000800040b */
[----:B------:R0:W-:Y:S04]  /*1c30*/  STS.U16 [R4+UR11+0x1300], R25 ;  /* 0x0013001904007988 */ /* 0x0001e8000800040b */
[----:B------:R0:W-:Y:S04]  /*1c40*/  STS.U16 [R4+UR11+0x1700], R29 ;  /* 0x0017001d04007988 */ /* 0x0001e8000800040b */
[----:B------:R0:W-:Y:S04]  /*1c50*/  STS.U16 [R4+UR11+0x1b00], R33 ;  /* 0x001b002104007988 */ /* 0x0001e8000800040b */
        /* <DEDUP_REMOVED lines=8> */
[----:B------:R0:W-:Y:S01]  /*1ce0*/  STS.U16 [R4+UR11+0x3f00], R6 ;  /* 0x003f000604007988 */ /* 0x0001e2000800040b */
[----:B------:R-:W0:Y:S02]  /*1cf0*/  FENCE.VIEW.ASYNC.T ;  /* 0x00000000000073c6 */ /* 0x000e240000000200 */
[----:B0-----:R-:W-:Y:S01]  /*1d00*/  BAR.SYNC.DEFER_BLOCKING 0x0 ;  /* 0x0000000000007b1d */ /* 0x001fe20000010000 */
[----:B----4-:R-:W-:-:S05]  /*1d10*/  IMAD.SHL.U32 R3, R79, 0x2, RZ ;  /* 0x000000024f037824 */ /* 0x010fca00078e00ff */
[-C--:B------:R-:W-:Y:S01]  /*1d20*/  IADD3 R148, P5, PT, R3, R80.reuse, RZ ;  /* 0x0000005003947210 */ /* 0x080fe20007fbe0ff */
[----:B---3--:R-:W-:Y:S01]  /*1d30*/  IMAD R9, R79, 0x5, RZ ;  /* 0x000000054f097824 */ /* 0x008fe200078e02ff */
[-C--:B------:R-:W-:Y:S02]  /*1d40*/  LEA.HI.X.SX32 R147, R3, R81.reuse, 0x1, P4 ;  /* 0x0000005103937211 */ /* 0x080fe400020f0eff */
[CC--:B------:R-:W-:Y:S02]  /*1d50*/  LEA.HI.X.SX32 R149, R79.reuse, R81.reuse, 0x1, P5 ;  /* 0x000000514f957211 */ /* 0x0c0fe400028f0eff */
[-C--:B------:R-:W-:Y:S02]  /*1d60*/  LEA R142, P5, R79, R80.reuse, 0x3 ;  /* 0x000000504f8e7211 */ /* 0x080fe400078a18ff */
[-C--:B------:R-:W-:Y:S01]  /*1d70*/  IADD3 R140, P4, PT, R19, R80.reuse, RZ ;  /* 0x00000050138c7210 */ /* 0x080fe20007f9e0ff */
[----:B------:R-:W0:Y:S02]  /*1d80*/  FENCE.VIEW.ASYNC.S ;  /* 0x00000000000073c6 */ /* 0x000e240000000000 */
[----:B0-----:R0:W3:Y:S02]  /*1d90*/  @!UP2 SYNCS.EXCH.64 URZ, [UR8], UR4 ;  /* 0x0000000408ffa5b2 */ /* 0x0010e40008000100 */
[----:B---3--:R-:W-:Y:S01]  /*1da0*/  BAR.SYNC.DEFER_BLOCKING 0x0 ;  /* 0x0000000000007b1d */ /* 0x008fe20000010000 */
[----:B------:R-:W-:Y:S01]  /*1db0*/  LEA.HI.X.SX32 R145, R5, R81, 0x1, P6 ;  /* 0x0000005105917211 */ /* 0x000fe200030f0eff */
[----:B--2---:R-:W-:Y:S01]  /*1dc0*/  IMAD R13, R79, 0x7, RZ ;  /* 0x000000074f0d7824 */ /* 0x004fe200078e02ff */
[----:B------:R-:W-:-:S02]  /*1dd0*/  IADD3 R138, P6, PT, R23, R80, RZ ;  /* 0x00000050178a7210 */ /* 0x000fc40007fde0ff */
[-C--:B------:R-:W-:Y:S02]  /*1de0*/  LEA.HI.X.SX32 R143, R7, R81.reuse, 0x1, P5 ;  /* 0x00000051078f7211 */ /* 0x080fe400028f0eff */
[-C--:B------:R-:W-:Y:S01]  /*1df0*/  IADD3 R136, P5, PT, R27, R80.reuse, RZ ;  /* 0x000000501b887210 */ /* 0x080fe20007fbe0ff */
[----:B------:R-:W-:Y:S01]  /*1e00*/  IMAD R17, R79, 0x9, RZ ;  /* 0x000000094f117824 */ /* 0x000fe200078e02ff */
[-C--:B------:R-:W-:Y:S02]  /*1e10*/  LEA.HI.X.SX32 R141, R9, R81.reuse, 0x1, P4 ;  /* 0x00000051098d7211 */ /* 0x080fe400020f0eff */
[CC--:B------:R-:W-:Y:S01]  /*1e20*/  LEA R134, P4, R79.reuse, R80.reuse, 0x4 ;  /* 0x000000504f867211 */ /* 0x0c0fe200078820ff */
[----:B------:R-:W-:Y:S01]  /*1e30*/  IMAD R21, R79, 0xb, RZ ;  /* 0x0000000b4f157824 */ /* 0x000fe200078e02ff */
[-C--:B------:R-:W-:Y:S02]  /*1e40*/  LEA.HI.X.SX32 R139, R11, R81.reuse, 0x1, P6 ;  /* 0x000000510b8b7211 */ /* 0x080fe400030f0eff */
[----:B------:R-:W-:Y:S01]  /*1e50*/  IADD3 R130, P6, PT, R131, R80, RZ ;  /* 0x0000005083827210 */ /* 0x000fe20007fde0ff */
[----:B------:R-:W-:Y:S01]  /*1e60*/  IMAD R25, R79, 0xd, RZ ;  /* 0x0000000d4f197824 */ /* 0x000fe200078e02ff */
[----:B------:R-:W-:-:S02]  /*1e70*/  LEA.HI.X.SX32 R137, R13, R81, 0x1, P5 ;  /* 0x000000510d897211 */ /* 0x000fc400028f0eff */
[----:B------:R-:W-:Y:S01]  /*1e80*/  PRMT R20, RZ, 0x7610, R20 ;  /* 0x00007610ff147816 */ /* 0x000fe20000000014 */
[----:B------:R-:W-:Y:S01]  /*1e90*/  IMAD R29, R79, 0xf, RZ ;  /* 0x0000000f4f1d7824 */ /* 0x000fe200078e02ff */
[-C--:B------:R-:W-:Y:S01]  /*1ea0*/  IADD3 R128, P5, PT, R129, R80.reuse, RZ ;  /* 0x0000005081807210 */ /* 0x080fe20007fbe0ff */
[----:B------:R-:W2:Y:S01]  /*1eb0*/  LDC.64 R10, c[0x0][0x390] ;  /* 0x0000e400ff0a7b82 */ /* 0x000ea20000000a00 */
[-C--:B------:R-:W-:Y:S01]  /*1ec0*/  LEA.HI.X.SX32 R135, R15, R81.reuse, 0x1, P4 ;  /* 0x000000510f877211 */ /* 0x080fe200020f0eff */
[----:B------:R-:W3:Y:S01]  /*1ed0*/  @P2 LDG.E.U16 R31, desc[UR30][R80.64] ;  /* 0x0000001e501f2981 */ /* 0x000ee2000c1e1500 */
[----:B------:R-:W-:Y:S02]  /*1ee0*/  IADD3 R126, P4, PT, R127, R80, RZ ;  /* 0x000000507f7e7210 */ /* 0x000fe40007f9e0ff */
[----:B------:R-:W-:Y:S01]  /*1ef0*/  LEA.HI.X.SX32 R133, R17, R81, 0x1, P3 ;  /* 0x0000005111857211 */ /* 0x000fe200018f0eff */
[----:B------:R-:W4:Y:S01]  /*1f00*/  @P2 LDG.E.U16 R39, desc[UR30][R134.64] ;  /* 0x0000001e86272981 */ /* 0x000f22000c1e1500 */
[----:B------:R-:W-:-:S02]  /*1f10*/  PRMT R33, RZ, 0x7610, R33 ;  /* 0x00007610ff217816 */ /* 0x000fc40000000021 */
[----:B------:R-:W-:Y:S01]  /*1f20*/  PRMT R41, RZ, 0x7610, R41 ;  /* 0x00007610ff297816 */ /* 0x000fe20000000029 */
[----:B------:R-:W4:Y:S01]  /*1f30*/  @P2 LDG.E.U16 R12, desc[UR30][R148.64] ;  /* 0x0000001e940c2981 */ /* 0x000f22000c1e1500 */
[-C--:B------:R-:W-:Y:S02]  /*1f40*/  IADD3 R124, P3, PT, R125, R80.reuse, RZ ;  /* 0x000000507d7c7210 */ /* 0x080fe40007f7e0ff */
[----:B------:R-:W-:Y:S01]  /*1f50*/  LEA.HI.X.SX32 R131, R19, R81, 0x1, P6 ;  /* 0x0000005113837211 */ /* 0x000fe200030f0eff */
[----:B------:R-:W4:Y:S01]  /*1f60*/  @P2 LDG.E.U16 R20, desc[UR30][R132.64] ;  /* 0x0000001e84142981 */ /* 0x000f22000c1e1500 */
[----:B------:R-:W-:Y:S02]  /*1f70*/  PRMT R14, RZ, 0x7610, R14 ;  /* 0x00007610ff0e7816 */ /* 0x000fe4000000000e */
[----:B------:R-:W-:Y:S01]  /*1f80*/  PRMT R22, RZ, 0x7610, R22 ;  /* 0x00007610ff167816 */ /* 0x000fe20000000016 */
[----:B------:R-:W4:Y:S01]  /*1f90*/  @P2 LDG.E.U16 R33, desc[UR30][R146.64] ;  /* 0x0000001e92212981 */ /* 0x000f22000c1e1500 */
[----:B------:R-:W-:-:S02]  /*1fa0*/  IADD3 R122, P6, PT, R123, R80, RZ ;  /* 0x000000507b7a7210 */ /* 0x000fc40007fde0ff */
[----:B------:R-:W-:Y:S01]  /*1fb0*/  LEA.HI.X.SX32 R129, R21, R81, 0x1, P5 ;  /* 0x0000005115817211 */ /* 0x000fe200028f0eff */
[----:B------:R-:W4:Y:S01]  /*1fc0*/  @P2 LDG.E.U16 R41, desc[UR30][R130.64] ;  /* 0x0000001e82292981 */ /* 0x000f22000c1e1500 */
[----:B------:R-:W-:Y:S02]  /*1fd0*/  PRMT R35, RZ, 0x7610, R35 ;  /* 0x00007610ff237816 */ /* 0x000fe40000000023 */
[----:B------:R-:W-:Y:S01]  /*1fe0*/  PRMT R43, RZ, 0x7610, R43 ;  /* 0x00007610ff2b7816 */ /* 0x000fe2000000002b */
[----:B------:R-:W4:Y:S01]  /*1ff0*/  @P2 LDG.E.U16 R14, desc[UR30][R144.64] ;  /* 0x0000001e900e2981 */ /* 0x000f22000c1e1500 */
[----:B------:R-:W-:Y:S02]  /*2000*/  IADD3 R120, P5, PT, R121, R80, RZ ;  /* 0x0000005079787210 */ /* 0x000fe40007fbe0ff */
[----:B------:R-:W-:Y:S01]  /*2010*/  PRMT R16, RZ, 0x7610, R16 ;  /* 0x00007610ff107816 */ /* 0x000fe20000000010 */
[----:B------:R-:W4:Y:S01]  /*2020*/  @P2 LDG.E.U16 R22, desc[UR30][R128.64] ;  /* 0x0000001e80162981 */ /* 0x000f22000c1e1500 */
[----:B------:R-:W-:-:S02]  /*2030*/  PRMT R24, RZ, 0x7610, R24 ;  /* 0x00007610ff187816 */ /* 0x000fc40000000018 */
[-C--:B------:R-:W-:Y:S01]  /*2040*/  LEA.HI.X.SX32 R127, R23, R81.reuse, 0x1, P4 ;  /* 0x00000051177f7211 */ /* 0x080fe200020f0eff */
[----:B------:R-:W4:Y:S01]  /*2050*/  @P2 LDG.E.U16 R35, desc[UR30][R142.64] ;  /* 0x0000001e8e232981 */ /* 0x000f22000c1e1500 */
[----:B------:R-:W-:Y:S02]  /*2060*/  PRMT R37, RZ, 0x7610, R37 ;  /* 0x00007610ff257816 */ /* 0x000fe40000000025 */
[-C--:B------:R-:W-:Y:S01]  /*2070*/  LEA.HI.X.SX32 R125, R25, R81.reuse, 0x1, P3 ;  /* 0x00000051197d7211 */ /* 0x080fe200018f0eff */
[----:B------:R-:W4:Y:S01]  /*2080*/  @P2 LDG.E.U16 R43, desc[UR30][R126.64] ;  /* 0x0000001e7e2b2981 */ /* 0x000f22000c1e1500 */
[----:B------:R-:W-:Y:S02]  /*2090*/  PRMT R18, RZ, 0x7610, R18 ;  /* 0x00007610ff127816 */ /* 0x000fe40000000012 */
[----:B------:R-:W-:Y:S01]  /*20a0*/  PRMT R26, RZ, 0x7610, R26 ;  /* 0x00007610ff1a7816 */ /* 0x000fe2000000001a */
[----:B------:R-:W4:Y:S01]  /*20b0*/  @P2 LDG.E.U16 R16, desc[UR30][R140.64] ;  /* 0x0000001e8c102981 */ /* 0x000f22000c1e1500 */
[----:B------:R-:W-:-:S02]  /*20c0*/  LEA.HI.X.SX32 R123, R27, R81, 0x1, P6 ;  /* 0x000000511b7b7211 */ /* 0x000fc400030f0eff */
[----:B------:R-:W-:Y:S01]  /*20d0*/  LEA.HI.X.SX32 R121, R29, R81, 0x1, P5 ;  /* 0x000000511d797211 */ /* 0x000fe200028f0eff */
[----:B------:R-:W4:Y:S04]  /*20e0*/  @P2 LDG.E.U16 R24, desc[UR30][R124.64] ;  /* 0x0000001e7c182981 */ /* 0x000f28000c1e1500 */
[----:B------:R-:W4:Y:S04]  /*20f0*/  @P2 LDG.E.U16 R37, desc[UR30][R138.64] ;  /* 0x0000001e8a252981 */ /* 0x000f28000c1e1500 */
[----:B------:R-:W4:Y:S04]  /*2100*/  @P2 LDG.E.U16 R47, desc[UR30][R122.64] ;  /* 0x0000001e7a2f2981 */ /* 0x000f28000c1e1500 */
[----:B------:R-:W4:Y:S04]  /*2110*/  @P2 LDG.E.U16 R18, desc[UR30][R136.64] ;  /* 0x0000001e88122981 */ /* 0x000f28000c1e1500 */
[----:B------:R-:W4:Y:S01]  /*2120*/  @P2 LDG.E.U16 R26, desc[UR30][R120.64] ;  /* 0x0000001e781a2981 */ /* 0x000f22000c1e1500 */
[----:B------:R-:W-:-:S02]  /*2130*/  SHF.R.U32.HI R3, RZ, 0x4, R0 ;  /* 0x00000004ff037819 */ /* 0x000fc40000011600 */
[----:B------:R-:W-:Y:S02]  /*2140*/  LOP3.LUT R76, R0, 0xf, RZ, 0xc0, !PT ;  /* 0x0000000f004c7812 */ /* 0x000fe400078ec0ff */
[----:B------:R-:W-:Y:S01]  /*2150*/  SGXT.U32 R3, R3, 0x3 ;  /* 0x000000030303781a */ /* 0x000fe20000000000 */
[----:B------:R-:W-:Y:S02]  /*2160*/  UIMAD UR26, UR10, UR26, URZ ;  /* 0x0000001a0a1a72a4 */ /* 0x000fe4000f8e02ff */
[----:B------:R-:W-:Y:S02]  /*2170*/  IMAD R4, R76, UR27, RZ ;  /* 0x0000001b4c047c24 */ /* 0x000fe4000f8e02ff */
[----:B-1----:R-:W-:Y:S01]  /*2180*/  IMAD R5, R3, R28, RZ ;  /* 0x0000001c03057224 */ /* 0x002fe200078e02ff */
[----:B0-----:R-:W-:Y:S01]  /*2190*/  USHF.L.U32 UR4, UR26, 0x1, URZ ;  /* 0x000000011a047899 */ /* 0x001fe200080006ff */
[----:B------:R-:W-:-:S03]  /*21a0*/  IMAD.SHL.U32 R3, R4, 0x2, RZ ;  /* 0x0000000204037824 */ /* 0x000fc600078e00ff */
[C---:B------:R-:W-:Y:S02]  /*21b0*/  LEA R7, R28.reuse, R5, 0x3 ;  /* 0x000000051c077211 */ /* 0x040fe400078e18ff */
[----:B--2---:R-:W-:Y:S01]  /*21c0*/  IADD3 R84, P3, P4, R3, UR4, R10 ;  /* 0x0000000403547c10 */ /* 0x004fe2000fc7e00a */
[----:B------:R-:W-:Y:S02]  /*21d0*/  UIMAD.WIDE UR4, UR26, 0x2, URZ ;  /* 0x000000021a0478a5 */ /* 0x000fe4000f8e02ff */
[----:B------:R-:W-:Y:S01]  /*21e0*/  IMAD R8, R28, 0x8, R7 ;  /* 0x000000081c087824 */ /* 0x000fe200078e0207 */
[----:B------:R-:W-:Y:S01]  /*21f0*/  LEA.HI R3, R0, 0x38, RZ, 0x1c ;  /* 0x0000003800037811 */ /* 0x000fe200078fe0ff */
[----:B------:R-:W-:-:S03]  /*2200*/  IMAD.HI R6, R4, 0x2, RZ ;  /* 0x0000000204067827 */ /* 0x000fc600078e02ff */
[----:B------:R-:W-:Y:S02]  /*2210*/  LEA R9, R28, R8, 0x3 ;  /* 0x000000081c097211 */ /* 0x000fe400078e18ff */
[----:B------:R-:W-:Y:S02]  /*2220*/  LEA.HI R4, R0, 0x78, RZ, 0x1c ;  /* 0x0000007800047811 */ /* 0x000fe400078fe0ff */
[----:B------:R-:W-:Y:S01]  /*2230*/  IADD3.X R11, PT, PT, R6, UR5, R11, P3, P4 ;  /* 0x00000005060b7c10 */ /* 0x000fe20009fe840b */
[----:B------:R-:W-:Y:S02]  /*2240*/  IMAD R6, R3, R28, RZ ;  /* 0x0000001c03067224 */ /* 0x000fe400078e02ff */
[----:B------:R-:W-:Y:S01]  /*2250*/  IMAD R3, R28, 0x8, R9 ;  /* 0x000000081c037824 */ /* 0x000fe200078e0209 */
[C---:B------:R-:W-:Y:S01]  /*2260*/  LEA R118, P4, R5.reuse, R84, 0x1 ;  /* 0x0000005405767211 */ /* 0x040fe200078808ff */
[----:B------:R-:W-:Y:S02]  /*2270*/  IMAD R10, R4, R28, RZ ;  /* 0x0000001c040a7224 */ /* 0x000fe400078e02ff */
[----:B------:R-:W-:Y:S01]  /*2280*/  IMAD R4, R28, 0x8, R3 ;  /* 0x000000081c047824 */ /* 0x000fe200078e0203 */
[----:B------:R-:W-:-:S02]  /*2290*/  LEA.HI.X.SX32 R119, R5, R11, 0x1, P4 ;  /* 0x0000000b05777211 */ /* 0x000fc400020f0eff */
[----:B------:R-:W-:Y:S02]  /*22a0*/  LEA R104, P6, R6, R84, 0x1 ;  /* 0x0000005406687211 */ /* 0x000fe400078c08ff */
[----:B------:R-:W-:Y:S02]  /*22b0*/  LEA R5, R28, R4, 0x3 ;  /* 0x000000041c057211 */ /* 0x000fe400078e18ff */
[CC--:B------:R-:W-:Y:S02]  /*22c0*/  LEA R116, P5, R7.reuse, R84.reuse, 0x1 ;  /* 0x0000005407747211 */ /* 0x0c0fe400078a08ff */
[-C--:B------:R-:W-:Y:S01]  /*22d0*/  LEA.HI.X.SX32 R105, R6, R11.reuse, 0x1, P6 ;  /* 0x0000000b06697211 */ /* 0x080fe200030f0eff */
[----:B------:R-:W-:Y:S01]  /*22e0*/  IMAD R6, R28, 0x10, R5 ;  /* 0x000000101c067824 */ /* 0x000fe200078e0205 */
[----:B------:R-:W-:Y:S02]  /*22f0*/  LEA.HI.X.SX32 R117, R7, R11, 0x1, P5 ;  /* 0x0000000b07757211 */ /* 0x000fe400028f0eff */
[----:B------:R-:W-:Y:S01]  /*2300*/  LEA R114, P4, R8, R84, 0x1 ;  /* 0x0000005408727211 */ /* 0x000fe200078808ff */
[----:B------:R-:W-:Y:S01]  /*2310*/  IMAD R7, R28, 0x8, R6 ;  /* 0x000000081c077824 */ /* 0x000fe200078e0206 */
[----:B------:R-:W-:-:S02]  /*2320*/  LOP3.LUT R74, R0, 0x40, RZ, 0xc0, !PT ;  /* 0x00000040004a7812 */ /* 0x000fc400078ec0ff */
[-C--:B------:R-:W-:Y:S02]  /*2330*/  LEA R82, P3, R10, R84.reuse, 0x1 ;  /* 0x000000540a527211 */ /* 0x080fe400078608ff */
[----:B------:R-:W-:Y:S02]  /*2340*/  LEA.HI.X.SX32 R115, R8, R11, 0x1, P4 ;  /* 0x0000000b08737211 */ /* 0x000fe400020f0eff */
[----:B------:R-:W-:Y:S01]  /*2350*/  LEA R110, P4, R3, R84, 0x1 ;  /* 0x00000054036e7211 */ /* 0x000fe200078808ff */
[----:B------:R-:W-:-:S04]  /*2360*/  @!UP1 UIADD3 UR4, UPT, UPT, -UR14, 0x100000, URZ ;  /* 0x001000000e049890 */ /* 0x000fc8000fffe1ff */
[----:B------:R-:W-:Y:S02]  /*2370*/  @!UP1 USHF.L.U32 UR5, UR4, 0xb, URZ ;  /* 0x0000000b04059899 */ /* 0x000fe400080006ff */
[----:B------:R-:W-:Y:S01]  /*2380*/  @!UP1 USHF.L.U32 UR4, UR4, 0x1, URZ ;  /* 0x0000000104049899 */ /* 0x000fe200080006ff */
[----:B------:R-:W-:Y:S01]  /*2390*/  LEA R8, R28, R7, 0x3 ;  /* 0x000000071c087211 */ /* 0x000fe200078e18ff */
[----:B------:R-:W-:Y:S01]  /*23a0*/  IMAD R74, R74, 0x20, R45 ;  /* 0x000000204a4a7824 */ /* 0x000fe200078e022d */
[-C--:B------:R-:W-:Y:S02]  /*23b0*/  LEA.HI.X.SX32 R83, R10, R11.reuse, 0x1, P3 ;  /* 0x0000000b0a537211 */ /* 0x080fe400018f0eff */
[-C--:B------:R-:W-:Y:S02]  /*23c0*/  LEA R112, P3, R9, R84.reuse, 0x1 ;  /* 0x0000005409707211 */ /* 0x080fe400078608ff */
[-C--:B------:R-:W-:Y:S01]  /*23d0*/  LEA.HI.X.SX32 R111, R3, R11.reuse, 0x1, P4 ;  /* 0x0000000b036f7211 */ /* 0x080fe200020f0eff */
[----:B------:R-:W-:Y:S01]  /*23e0*/  IMAD R3, R28, 0x8, R8 ;  /* 0x000000081c037824 */ /* 0x000fe200078e0208 */
[----:B------:R-:W-:Y:S01]  /*23f0*/  LEA R98, P5, R6, R84, 0x1 ;  /* 0x0000005406627211 */ /* 0x000fe200078a08ff */
[----:B------:R-:W-:Y:S01]  /*2400*/  VOTEU.ALL UP2, P1 ;  /* 0x0000000000ff7886 */ /* 0x000fe20000840000 */
[----:B------:R-:W-:-:S02]  /*2410*/  LEA.HI.X.SX32 R113, R9, R11, 0x1, P3 ;  /* 0x0000000b09717211 */ /* 0x000fc400018f0eff */
[-C--:B------:R-:W-:Y:S02]  /*2420*/  LEA R108, P3, R4, R84.reuse, 0x1 ;  /* 0x00000054046c7211 */ /* 0x080fe400078608ff */
[----:B------:R-:W-:Y:S01]  /*2430*/  LEA.HI.X.SX32 R99, R6, R11, 0x1, P5 ;  /* 0x0000000b06637211 */ /* 0x000fe200028f0eff */
[----:B------:R0:W1:Y:S01]  /*2440*/  @!UP2 SYNCS.EXCH.64 URZ, [UR11+0x7008], UR4 ;  /* 0x007008040bffa5b2 */ /* 0x0000620008000100 */
[C---:B------:R-:W-:Y:S02]  /*2450*/  LOP3.LUT R73, R74.reuse, 0x10, RZ, 0x3c, !PT ;  /* 0x000000104a497812 */ /* 0x040fe400078e3cff */
[----:B------:R-:W-:Y:S02]  /*2460*/  LEA R90, P5, R3, R84, 0x1 ;  /* 0x00000054035a7211 */ /* 0x000fe400078a08ff */
[----:B------:R-:W-:Y:S01]  /*2470*/  LOP3.LUT R72, R74, 0x20, RZ, 0x3c, !PT ;  /* 0x000000204a487812 */ /* 0x000fe200078e3cff */
[----:B------:R-:W-:-:S04]  /*2480*/  @!UP1 UIADD3 UR14, UPT, UPT, -UR14, 0x100000, URZ ;  /* 0x001000000e0e9890 */ /* 0x000fc8000fffe1ff */
[----:B------:R-:W-:Y:S02]  /*2490*/  @!UP1 USHF.L.U32 UR15, UR14, 0xb, URZ ;  /* 0x0000000b0e0f9899 */ /* 0x000fe400080006ff */
[----:B------:R-:W-:Y:S01]  /*24a0*/  @!UP1 USHF.L.U32 UR14, UR14, 0x1, URZ ;  /* 0x000000010e0e9899 */ /* 0x000fe200080006ff */
[C---:B------:R-:W-:Y:S02]  /*24b0*/  LOP3.LUT R71, R74.reuse, 0x30, RZ, 0x3c, !PT ;  /* 0x000000304a477812 */ /* 0x040fe400078e3cff */
[----:B------:R-:W-:Y:S02]  /*24c0*/  LOP3.LUT R70, R74, 0x40, RZ, 0x3c, !PT ;  /* 0x000000404a467812 */ /* 0x000fe400078e3cff */
[-C--:B------:R-:W-:Y:S01]  /*24d0*/  LEA.HI.X.SX32 R109, R4, R11.reuse, 0x1, P3 ;  /* 0x0000000b046d7211 */ /* 0x080fe200018f0eff */
[----:B------:R-:W-:Y:S01]  /*24e0*/  IMAD R4, R28, 0x8, R3 ;  /* 0x000000081c047824 */ /* 0x000fe200078e0203 */
[----:B------:R-:W-:Y:S02]  /*24f0*/  LOP3.LUT R69, R74, 0x50, RZ, 0x3c, !PT ;  /* 0x000000504a457812 */ /* 0x000fe400078e3cff */
[----:B------:R-:W-:-:S02]  /*2500*/  LEA.HI.X.SX32 R91, R3, R11, 0x1, P5 ;  /* 0x0000000b035b7211 */ /* 0x000fc400028f0eff */
[C---:B------:R-:W-:Y:S02]  /*2510*/  LOP3.LUT R68, R74.reuse, 0x60, RZ, 0x3c, !PT ;  /* 0x000000604a447812 */ /* 0x040fe400078e3cff */
[----:B------:R-:W-:Y:S01]  /*2520*/  LOP3.LUT R3, R74, 0x70, RZ, 0x3c, !PT ;  /* 0x000000704a037812 */ /* 0x000fe200078e3cff */
[----:B------:R-:W-:Y:S01]  /*2530*/  VOTEU.ALL UP3, P1 ;  /* 0x0000000000ff7886 */ /* 0x000fe20000860000 */
[----:B------:R-:W-:Y:S01]  /*2540*/  LEA R106, P4, R5, R84, 0x1 ;  /* 0x00000054056a7211 */ /* 0x000fe200078808ff */
[----:B------:R-:W-:-:S03]  /*2550*/  UISETP.EQ.U32.AND UP2, UPT, UR19, URZ, UP0 ;  /* 0x000000ff1300728c */ /* 0x000fc60008742070 */
[-C--:B------:R-:W-:Y:S02]  /*2560*/  LEA.HI.X.SX32 R107, R5, R11.reuse, 0x1, P4 ;  /* 0x0000000b056b7211 */ /* 0x080fe400020f0eff */
[----:B------:R-:W-:Y:S02]  /*2570*/  LEA R5, R28, R4, 0x3 ;  /* 0x000000041c057211 */ /* 0x000fe400078e18ff */
[CC--:B------:R-:W-:Y:S02]  /*2580*/  LEA R96, P3, R7.reuse, R84.reuse, 0x1 ;  /* 0x0000005407607211 */ /* 0x0c0fe400078608ff */
[----:B------:R-:W-:Y:S01]  /*2590*/  LEA R94, P4, R8, R84, 0x1 ;  /* 0x00000054085e7211 */ /* 0x000fe200078808ff */
[----:B------:R-:W-:Y:S01]  /*25a0*/  IMAD R6, R28, 0x8, R5 ;  /* 0x000000081c067824 */ /* 0x000fe200078e0205 */
[-C--:B------:R-:W-:Y:S01]  /*25b0*/  LEA.HI.X.SX32 R97, R7, R11.reuse, 0x1, P3 ;  /* 0x0000000b07617211 */ /* 0x080fe200018f0eff */
[----:B0-----:R-:W-:Y:S01]  /*25c0*/  @!UP2 UIADD3 UR5, UPT, UPT, UR11, 0x4000, URZ ;  /* 0x000040000b05a890 */ /* 0x001fe2000fffe0ff */
[----:B------:R-:W-:-:S02]  /*25d0*/  LEA.HI.X.SX32 R95, R8, R11, 0x1, P4 ;  /* 0x0000000b085f7211 */ /* 0x000fc400020f0eff */
[-C--:B------:R-:W-:Y:S02]  /*25e0*/  LEA R88, P3, R4, R84.reuse, 0x1 ;  /* 0x0000005404587211 */ /* 0x080fe400078608ff */
[CC--:B------:R-:W-:Y:S02]  /*25f0*/  LEA R86, P4, R5.reuse, R84.reuse, 0x1 ;  /* 0x0000005405567211 */ /* 0x0c0fe400078808ff */
[----:B------:R-:W-:Y:S01]  /*2600*/  LEA R84, P5, R6, R84, 0x1 ;  /* 0x0000005406547211 */ /* 0x000fe200078a08ff */
[----:B------:R-:W-:Y:S01]  /*2610*/  @!UP2 USHF.R.U32.HI UR5, URZ, 0x4, UR5 ;  /* 0x00000004ff05a899 */ /* 0x000fe20008011605 */
[-C--:B------:R-:W-:Y:S02]  /*2620*/  LEA.HI.X.SX32 R89, R4, R11.reuse, 0x1, P3 ;  /* 0x0000000b04597211 */ /* 0x080fe400018f0eff */
[-C--:B------:R-:W-:Y:S02]  /*2630*/  LEA.HI.X.SX32 R87, R5, R11.reuse, 0x1, P4 ;  /* 0x0000000b05577211 */ /* 0x080fe400020f0eff */
[----:B------:R-:W-:-:S02]  /*2640*/  LEA.HI.X.SX32 R85, R6, R11, 0x1, P5 ;  /* 0x0000000b06557211 */ /* 0x000fc400028f0eff */
[----:B------:R-:W-:Y:S02]  /*2650*/  PRMT R28, RZ, 0x7610, R28 ;  /* 0x00007610ff1c7816 */ /* 0x000fe4000000001c */
[----:B------:R-:W-:Y:S02]  /*2660*/  PRMT R30, RZ, 0x7610, R30 ;  /* 0x00007610ff1e7816 */ /* 0x000fe4000000001e */
[----:B------:R-:W-:Y:S02]  /*2670*/  PRMT R32, RZ, 0x7610, R32 ;  /* 0x00007610ff207816 */ /* 0x000fe40000000020 */
[----:B------:R-:W-:Y:S02]  /*2680*/  PRMT R34, RZ, 0x7610, R34 ;  /* 0x00007610ff227816 */ /* 0x000fe40000000022 */
[----:B------:R-:W-:Y:S02]  /*2690*/  PRMT R36, RZ, 0x7610, R36 ;  /* 0x00007610ff247816 */ /* 0x000fe40000000024 */
[----:B------:R-:W-:-:S02]  /*26a0*/  PRMT R38, RZ, 0x7610, R38 ;  /* 0x00007610ff267816 */ /* 0x000fc40000000026 */
[----:B------:R-:W-:Y:S02]  /*26b0*/  PRMT R100, RZ, 0x7610, R100 ;  /* 0x00007610ff647816 */ /* 0x000fe40000000064 */
[----:B------:R-:W-:Y:S02]  /*26c0*/  PRMT R102, RZ, 0x7610, R102 ;  /* 0x00007610ff667816 */ /* 0x000fe40000000066 */
[----:B------:R-:W-:Y:S02]  /*26d0*/  PRMT R150, RZ, 0x7610, R150 ;  /* 0x00007610ff967816 */ /* 0x000fe40000000096 */
[----:B------:R-:W-:Y:S02]  /*26e0*/  PRMT R152, RZ, 0x7610, R152 ;  /* 0x00007610ff987816 */ /* 0x000fe40000000098 */
[----:B------:R-:W-:Y:S01]  /*26f0*/  PRMT R154, RZ, 0x7610, R154 ;  /* 0x00007610ff9a7816 */ /* 0x000fe2000000009a */
[----:B------:R-:W-:Y:S01]  /*2700*/  UMOV UR4, URZ ;  /* 0x000000ff00047c82 */ /* 0x000fe20008000000 */
[----:B------:R-:W-:-:S02]  /*2710*/  UIADD3 UR6, UPT, UPT, UR11, 0x5000, URZ ;  /* 0x000050000b067890 */ /* 0x000fc4000fffe0ff */
[----:B------:R-:W-:Y:S02]  /*2720*/  UIADD3 UR13, UPT, UPT, UR29, 0x100000, URZ ;  /* 0x001000001d0d7890 */ /* 0x000fe4000fffe0ff */
[----:B------:R-:W-:Y:S01]  /*2730*/  @!UP2 USGXT.U32 UR18, UR5, 0xe ;  /* 0x0000000e0512a89a */ /* 0x000fe20008000000 */
[----:B---3--:R-:W-:Y:S04]  /*2740*/  STS.U16 [R74+UR11+0x4000], R31 ;  /* 0x0040001f4a007988 */ /* 0x008fe8000800040b */
[----:B----4-:R-:W-:Y:S04]  /*2750*/  STS.U16 [R74+UR11+0x4400], R39 ;  /* 0x004400274a007988 */ /* 0x010fe8000800040b */
[----:B------:R-:W-:Y:S04]  /*2760*/  STS.U16 [R73+UR11+0x4080], R12 ;  /* 0x0040800c49007988 */ /* 0x000fe8000800040b */
[----:B------:R0:W-:Y:S04]  /*2770*/  STS.U16 [R73+UR11+0x4480], R20 ;  /* 0x0044801449007988 */ /* 0x0001e8000800040b */
[----:B------:R-:W-:Y:S04]  /*2780*/  STS.U16 [R72+UR11+0x4100], R33 ;  /* 0x0041002148007988 */ /* 0x000fe8000800040b */
[----:B------:R-:W-:Y:S04]  /*2790*/  STS.U16 [R72+UR11+0x4500], R41 ;  /* 0x0045002948007988 */ /* 0x000fe8000800040b */
        /* <DEDUP_REMOVED lines=8> */
[----:B------:R4:W-:Y:S04]  /*2820*/  STS.U16 [R3+UR11+0x4380], R18 ;  /* 0x0043801203007988 */ /* 0x0009e8000800040b */
[----:B------:R0:W-:Y:S01]  /*2830*/  STS.U16 [R3+UR11+0x4780], R26 ;  /* 0x0047801a03007988 */ /* 0x0001e2000800040b */
[----:B-1----:R1:W-:Y:S06]  /*2840*/  MEMBAR.ALL.CTA ;  /* 0x0000000000007992 */ /* 0x0023ec0000008000 */
[----:B-1----:R-:W-:Y:S04]  /*2850*/  FENCE.VIEW.ASYNC.S ;  /* 0x00000000000073c6 */ /* 0x002fe80000000000 */
[----:B------:R-:W1:Y:S02]  /*2860*/  FENCE.VIEW.ASYNC.S ;  /* 0x00000000000073c6 */ /* 0x000e640000000000 */
[----:B-1----:R1:W1:Y:S01]  /*2870*/  @!UP3 SYNCS.EXCH.64 URZ, [UR11+0x5000], UR14 ;  /* 0x0050000e0bffb5b2 */ /* 0x0022620008000100 */
[----:B0-----:R-:W-:-:S02]  /*2880*/  PRMT R20, RZ, 0x7610, R20 ;  /* 0x00007610ff147816 */ /* 0x001fc40000000014 */
[----:B--2---:R-:W-:Y:S02]  /*2890*/  PRMT R22, RZ, 0x7610, R22 ;  /* 0x00007610ff167816 */ /* 0x004fe40000000016 */
[----:B---3--:R-:W-:Y:S02]  /*28a0*/  PRMT R24, RZ, 0x7610, R24 ;  /* 0x00007610ff187816 */ /* 0x008fe40000000018 */
[----:B----4-:R-:W-:Y:S02]  /*28b0*/  PRMT R18, RZ, 0x7610, R18 ;  /* 0x00007610ff127816 */ /* 0x010fe40000000012 */
[----:B------:R-:W-:Y:S01]  /*28c0*/  PRMT R26, RZ, 0x7610, R26 ;  /* 0x00007610ff1a7816 */ /* 0x000fe2000000001a */
[----:B-1----:R-:W-:Y:S06]  /*28d0*/  BAR.SYNC.DEFER_BLOCKING 0x0 ;  /* 0x0000000000007b1d */ /* 0x002fec0000010000 */
[----:B------:R-:W-:Y:S05]  /*28e0*/  BRA.U !UP2, `(.L_x_6) ;  /* 0x000000010aec7547 */ /* 0x000fea000b800000 */
[----:B------:R-:W-:Y:S02]  /*28f0*/  UIADD3 UR7, UPT, UPT, UR11, 0x4000, URZ ;  /* 0x000040000b077890 */ /* 0x000fe4000fffe0ff */
[----:B------:R-:W-:Y:S02]  /*2900*/  USHF.R.U32.HI UR16, URZ, 0x4, UR11 ;  /* 0x00000004ff107899 */ /* 0x000fe4000801160b */
[----:B------:R-:W-:Y:S02]  /*2910*/  USHF.R.U32.HI UR7, URZ, 0x4, UR7 ;  /* 0x00000004ff077899 */ /* 0x000fe40008011607 */
[----:B------:R-:W-:Y:S02]  /*2920*/  USGXT.U32 UR16, UR16, 0xe ;  /* 0x0000000e1010789a */ /* 0x000fe40008000000 */
[----:B------:R-:W-:Y:S02]  /*2930*/  USGXT.U32 UR18, UR7, 0xe ;  /* 0x0000000e0712789a */ /* 0x000fe40008000000 */
[----:B------:R-:W-:Y:S01]  /*2940*/  UIADD3 UR40, UP3, UPT, UR16, 0x80, URZ ;  /* 0x0000008010287890 */ /* 0x000fe2000ff7e0ff */
[----:B------:R-:W-:Y:S01]  /*2950*/  UMOV UR5, URZ ;  /* 0x000000ff00057c82 */ /* 0x000fe20008000000 */
[----:B------:R-:W-:-:S02]  /*2960*/  UIADD3 UR48, UP4, UPT, UR18, 0x2, URZ ;  /* 0x0000000212307890 */ /* 0x000fc4000ff9e0ff */
[----:B------:R-:W-:Y:S02]  /*2970*/  UIADD3 UR64, UP6, UPT, UR18, 0x4, URZ ;  /* 0x0000000412407890 */ /* 0x000fe4000ffde0ff */
[----:B------:R-:W-:Y:S02]  /*2980*/  UIADD3.X UR41, UPT, UPT, UR5, 0x40004040, URZ, UP3, !UPT ;  /* 0x4000404005297890 */ /* 0x000fe40009ffe4ff */
[----:B------:R-:W-:Y:S02]  /*2990*/  UIADD3 UR60, UP5, UPT, UR18, 0x6, URZ ;  /* 0x00000006123c7890 */ /* 0x000fe4000ffbe0ff */
[----:B------:R-:W-:Y:S02]  /*29a0*/  UIADD3 UR56, UP3, UPT, UR18, 0x80, URZ ;  /* 0x0000008012387890 */ /* 0x000fe4000ff7e0ff */
[----:B------:R-:W-:Y:S02]  /*29b0*/  UIADD3.X UR49, UPT, UPT, UR4, 0x40004040, URZ, UP4, !UPT ;  /* 0x4000404004317890 */ /* 0x000fe4000a7fe4ff */
[----:B------:R-:W-:-:S02]  /*29c0*/  UIADD3 UR52, UP4, UPT, UR18, 0x82, URZ ;  /* 0x0000008212347890 */ /* 0x000fc4000ff9e0ff */
[----:B------:R-:W-:Y:S02]  /*29d0*/  UIADD3.X UR65, UPT, UPT, UR4, 0x40004040, URZ, UP6, !UPT ;  /* 0x4000404004417890 */ /* 0x000fe4000b7fe4ff */
[----:B------:R-:W-:Y:S02]  /*29e0*/  UIADD3 UR50, UP6, UPT, UR18, 0x84, URZ ;  /* 0x0000008412327890 */ /* 0x000fe4000ffde0ff */
[----:B------:R-:W-:Y:S02]  /*29f0*/  UIADD3.X UR61, UPT, UPT, UR4, 0x40004040, URZ, UP5, !UPT ;  /* 0x40004040043d7890 */ /* 0x000fe4000affe4ff */
[----:B------:R-:W-:Y:S02]  /*2a00*/  UIADD3.64 UR62, UPT, UPT, UR40, 0x80, URZ ;  /* 0x00000080283e7897 */ /* 0x000fe4000fffe0ff */
[----:B------:R-:W-:Y:S02]  /*2a10*/  UIADD3 UR46, UP5, UPT, UR18, 0x86, URZ ;  /* 0x00000086122e7890 */ /* 0x000fe4000ffbe0ff */
[----:B------:R-:W-:-:S02]  /*2a20*/  UIADD3.64 UR58, UPT, UPT, UR40, 0x100, URZ ;  /* 0x00000100283a7897 */ /* 0x000fc4000fffe0ff */
[----:B------:R-:W-:Y:S02]  /*2a30*/  UIADD3.X UR57, UPT, UPT, UR4, 0x40004040, URZ, UP3, !UPT ;  /* 0x4000404004397890 */ /* 0x000fe40009ffe4ff */
[----:B------:R-:W-:Y:S02]  /*2a40*/  UIADD3.64 UR54, UPT, UPT, UR40, 0x180, URZ ;  /* 0x0000018028367897 */ /* 0x000fe4000fffe0ff */
[----:B------:R-:W-:Y:S02]  /*2a50*/  UIADD3.X UR53, UPT, UPT, UR4, 0x40004040, URZ, UP4, !UPT ;  /* 0x4000404004357890 */ /* 0x000fe4000a7fe4ff */
[----:B------:R-:W-:Y:S02]  /*2a60*/  UIADD3.64 UR66, UPT, UPT, UR40, 0x200, URZ ;  /* 0x0000020028427897 */ /* 0x000fe4000fffe0ff */
[----:B------:R-:W-:Y:S02]  /*2a70*/  UIADD3.X UR51, UPT, UPT, UR4, 0x40004040, URZ, UP6, !UPT ;  /* 0x4000404004337890 */ /* 0x000fe4000b7fe4ff */
[----:B------:R-:W-:Y:S01]  /*2a80*/  UIADD3.64 UR20, UPT, UPT, UR40, 0x280, URZ ;  /* 0x0000028028147897 */ /* 0x000fe2000fffe0ff */
[----:B------:R-:W-:Y:S01]  /*2a90*/  UMOV UR14, 0x0 ;  /* 0x00000000000e7882 */ /* 0x000fe20000000000 */
[----:B------:R-:W-:Y:S01]  /*2aa0*/  UMOV UR15, 0x4048490 ;  /* 0x04048490000f7882 */ /* 0x000fe20000000000 */
[----:B------:R-:W-:Y:S01]  /*2ab0*/  UIADD3.X UR47, UPT, UPT, UR4, 0x40004040, URZ, UP5, !UPT ;  /* 0x40004040042f7890 */ /* 0x000fe2000affe4ff */
[----:B------:R-:W-:Y:S01]  /*2ac0*/  UMOV UR17, 0x40004040 ;  /* 0x4000404000117882 */ /* 0x000fe20000000000 */
[----:B------:R-:W-:Y:S01]  /*2ad0*/  UMOV UR68, UR18 ;  /* 0x0000001200447c82 */ /* 0x000fe20008000000 */
[----:B------:R-:W-:Y:S01]  /*2ae0*/  UMOV UR69, 0x40004040 ;  /* 0x4000404000457882 */ /* 0x000fe20000000000 */
[----:B------:R-:W-:Y:S01]  /*2af0*/  UIADD3.64 UR22, UPT, UPT, UR40, 0x300, URZ ;  /* 0x0000030028167897 */ /* 0x000fe2000fffe0ff */
[----:B------:R0:W-:Y:S01]  /*2b00*/  UTCHMMA gdesc[UR16], gdesc[UR68], tmem[UR13], tmem[UR14], idesc[UR15], !UPT ;  /* 0x00ff0e44100075ea */ /* 0x0001e2000f80000d */
[----:B------:R-:W-:Y:S01]  /*2b10*/  UMOV UR24, 0x0 ;  /* 0x0000000000187882 */ /* 0x000fe20000000000 */
[----:B------:R-:W-:Y:S01]  /*2b20*/  UMOV UR25, 0x4048490 ;  /* 0x0404849000197882 */ /* 0x000fe20000000000 */
[----:B------:R-:W-:Y:S01]  /*2b30*/  UMOV UR34, 0x0 ;  /* 0x0000000000227882 */ /* 0x000fe20000000000 */
[----:B------:R-:W-:Y:S01]  /*2b40*/  UMOV UR35, 0x4048490 ;  /* 0x0404849000237882 */ /* 0x000fe20000000000 */
[----:B------:R-:W-:Y:S01]  /*2b50*/  UMOV UR44, 0x0 ;  /* 0x00000000002c7882 */ /* 0x000fe20000000000 */
[----:B------:R-:W-:Y:S01]  /*2b60*/  UMOV UR45, 0x4048490 ;  /* 0x04048490002d7882 */ /* 0x000fe20000000000 */
[----:B------:R0:W-:Y:S01]  /*2b70*/  UTCHMMA gdesc[UR40], gdesc[UR48], tmem[UR13], tmem[UR24], idesc[UR25], UPT ;  /* 0x00ff1830280075ea */ /* 0x0001e2000b80000d */
        /* <DEDUP_REMOVED lines=8> */
[----:B------:R-:W-:Y:S01]  /*2c00*/  UMOV UR7, URZ ;  /* 0x000000ff00077c82 */ /* 0x000fe20008000000 */
[----:B------:R0:W-:Y:S01]  /*2c10*/  UTCHMMA gdesc[UR54], gdesc[UR56], tmem[UR13], tmem[UR42], idesc[UR43], UPT ;  /* 0x00ff2a38360075ea */ /* 0x0001e2000b80000d */
[----:B------:R-:W-:Y:S01]  /*2c20*/  UMOV UR32, 0x0 ;  /* 0x0000000000207882 */ /* 0x000fe20000000000 */
[----:B------:R-:W-:Y:S01]  /*2c30*/  UMOV UR33, 0x4048490 ;  /* 0x0404849000217882 */ /* 0x000fe20000000000 */
[----:B------:R0:W-:Y:S01]  /*2c40*/  UTCHMMA gdesc[UR66], gdesc[UR52], tmem[UR13], tmem[UR38], idesc[UR39], UPT ;  /* 0x00ff2634420075ea */ /* 0x0001e2000b80000d */
[----:B------:R-:W-:Y:S01]  /*2c50*/  UMOV UR7, UR6 ;  /* 0x0000000600077c82 */ /* 0x000fe20008000000 */
[----:B------:R0:W-:Y:S01]  /*2c60*/  UTCHMMA gdesc[UR20], gdesc[UR50], tmem[UR13], tmem[UR36], idesc[UR37], UPT ;  /* 0x00ff2432140075ea */ /* 0x0001e2000b80000d */
[----:B------:R0:W-:Y:S01]  /*2c70*/  UTCHMMA gdesc[UR22], gdesc[UR46], tmem[UR13], tmem[UR32], idesc[UR33], UPT ;  /* 0x00ff202e160075ea */ /* 0x0001e2000b80000d */
[----:B------:R0:W-:Y:S01]  /*2c80*/  UTCBAR [UR7], URZ ;  /* 0x000000ff070073e9 */ /* 0x0001e200080000ff */
[----:B------:R-:W-:Y:S01]  /*2c90*/  NOP ;  /* 0x0000000000007918 */ /* 0x000fe20000000000 */
.L_x_6:
[----:B------:R-:W-:Y:S05]  /*2ca0*/  BRA.U !UP0, `(.L_x_7) ;  /* 0x0000000108087547 */ /* 0x000fea000b800000 */
[----:B------:R-:W1:Y:S02]  /*2cb0*/  SYNCS.PHASECHK.TRANS64.TRYWAIT P3, [UR11+0x5000], RZ ;  /* 0x005000ffff0075a7 */ /* 0x000e64000806110b */
[----:B-1----:R-:W-:Y:S05]  /*2cc0*/  @!P3 BRA `(.L_x_8) ;  /* 0x0000004800fcb947 */ /* 0x002fea0003800000 */
.L_x_7:
[----:B------:R-:W-:Y:S06]  /*2cd0*/  BAR.SYNC.DEFER_BLOCKING 0x0 ;  /* 0x0000000000007b1d */ /* 0x000fec0000010000 */
[----:B------:R-:W1:Y:S01]  /*2ce0*/  LDCU UR5, c[0x0][0x3a8] ;  /* 0x00007500ff0577ac */ /* 0x000e620008000800 */
[----:B------:R-:W-:Y:S01]  /*2cf0*/  LDTM.16dp32bit_t0_t15.x8 R4, tmem[UR12+0x100000] ;  /* 0x1000000c000479ee */ /* 0x000fe20008980000 */
[----:B------:R-:W1:Y:S01]  /*2d00*/  LDTM.16dp32bit_t16_t31.x8 R4, tmem[UR12+0x100008] ;  /* 0x1000080c000479ee */ /* 0x000e6200089a0000 */
[----:B------:R-:W2:Y:S01]  /*2d10*/  @!P1 SYNCS.CCTL.IV [UR11+0x5000] ;  /* 0x00500000ff0099b1 */ /* 0x000ea2000800000b */
[----:B------:R-:W-:Y:S01]  /*2d20*/  NOP ;  /* 0x0000000000007918 */ /* 0x000fe20000000000 */
[----:B------:R3:W5:Y:S04]  /*2d30*/  @P2 LDG.E.U16 R20, desc[UR30][R118.64] ;  /* 0x0000001e76142981 */ /* 0x000768000c1e1500 */
        /* <DEDUP_REMOVED lines=14> */
[----:B------:R3:W5:Y:S01]  /*2e20*/  @P2 LDG.E.U16 R154, desc[UR30][R82.64] ;  /* 0x0000001e529a2981 */ /* 0x000762000c1e1500 */
[----:B-1----:R-:W-:Y:S01]  /*2e30*/  FMUL R12, R4, UR5 ;  /* 0x00000005040c7c20 */ /* 0x002fe20008400000 */
[----:B------:R-:W-:Y:S01]  /*2e40*/  FMUL R13, R5, UR5 ;  /* 0x00000005050d7c20 */ /* 0x000fe20008400000 */
[----:B------:R-:W-:Y:S01]  /*2e50*/  FMUL R14, R6, UR5 ;  /* 0x00000005060e7c20 */ /* 0x000fe20008400000 */
[----:B------:R-:W-:Y:S01]  /*2e60*/  FMUL R15, R7, UR5 ;  /* 0x00000005070f7c20 */ /* 0x000fe20008400000 */
[----:B------:R-:W-:-:S03]  /*2e70*/  FMUL R16, R8, UR5 ;  /* 0x0000000508107c20 */ /* 0x000fc60008400000 */
[----:B------:R-:W-:Y:S01]  /*2e80*/  FMNMX3 R14, R12, R13, R14, !PT ;  /* 0x0000000d0c0e7276 */ /* 0x000fe2000780000e */
[----:B------:R-:W-:Y:S01]  /*2e90*/  FMUL R12, R9, UR5 ;  /* 0x00000005090c7c20 */ /* 0x000fe20008400000 */
[----:B------:R-:W-:Y:S02]  /*2ea0*/  FMUL R13, R10, UR5 ;  /* 0x000000050a0d7c20 */ /* 0x000fe40008400000 */
[----:B------:R-:W-:Y:S01]  /*2eb0*/  FMNMX3 R15, R14, R15, R16, !PT ;  /* 0x0000000f0e0f7276 */ /* 0x000fe20007800010 */
[----:B------:R-:W-:-:S03]  /*2ec0*/  FMUL R14, R11, UR5 ;  /* 0x000000050b0e7c20 */ /* 0x000fc60008400000 */
[----:B------:R-:W-:-:S04]  /*2ed0*/  FMNMX3 R13, R15, R12, R13, !PT ;  /* 0x0000000c0f0d7276 */ /* 0x000fc8000780000d */
[----:B------:R-:W-:-:S05]  /*2ee0*/  FMNMX R13, R14, R13, !PT ;  /* 0x0000000d0e0d7209 */ /* 0x000fca0007800000 */
[----:B------:R-:W1:Y:S02]  /*2ef0*/  SHFL.BFLY PT, R12, R13, 0x10, 0x1f ;  /* 0x0e001f000d0c7f89 */ /* 0x000e6400000e0000 */
[----:B-1----:R-:W-:-:S05]  /*2f00*/  FMNMX3 R77, R13, -INF , R12, !PT ;  /* 0xff8000000d4d7876 */ /* 0x002fca000780000c */
[--C-:B------:R-:W-:Y:S01]  /*2f10*/  FFMA R4, R4, UR5, -R77.reuse ;  /* 0x0000000504047c23 */ /* 0x100fe2000800084d */
[--C-:B------:R-:W-:Y:S01]  /*2f20*/  FFMA R5, R5, UR5, -R77.reuse ;  /* 0x0000000505057c23 */ /* 0x100fe2000800084d */
[--C-:B------:R-:W-:Y:S01]  /*2f30*/  FFMA R6, R6, UR5, -R77.reuse ;  /* 0x0000000506067c23 */ /* 0x100fe2000800084d */
[--C-:B------:R-:W-:Y:S01]  /*2f40*/  FFMA R7, R7, UR5, -R77.reuse ;  /* 0x0000000507077c23 */ /* 0x100fe2000800084d */
[----:B------:R-:W-:Y:S01]  /*2f50*/  FMUL R4, R4, 1.4426950216293334961 ;  /* 0x3fb8aa3b04047820 */ /* 0x000fe20000400000 */
[----:B------:R-:W-:Y:S01]  /*2f60*/  FMUL R5, R5, 1.4426950216293334961 ;  /* 0x3fb8aa3b05057820 */ /* 0x000fe20000400000 */
[----:B------:R-:W-:Y:S01]  /*2f70*/  FMUL R6, R6, 1.4426950216293334961 ;  /* 0x3fb8aa3b06067820 */ /* 0x000fe20000400000 */
[----:B------:R-:W-:Y:S01]  /*2f80*/  FMUL R7, R7, 1.4426950216293334961 ;  /* 0x3fb8aa3b07077820 */ /* 0x000fe20000400000 */
[--C-:B------:R-:W-:Y:S01]  /*2f90*/  FFMA R8, R8, UR5, -R77.reuse ;  /* 0x0000000508087c23 */ /* 0x100fe2000800084d */
[--C-:B------:R-:W-:Y:S01]  /*2fa0*/  FFMA R9, R9, UR5, -R77.reuse ;  /* 0x0000000509097c23 */ /* 0x100fe2000800084d */
[----:B------:R-:W-:Y:S01]  /*2fb0*/  MUFU.EX2 R4, R4 ;  /* 0x0000000400047308 */ /* 0x000fe20000000800 */
[--C-:B------:R-:W-:Y:S01]  /*2fc0*/  FFMA R10, R10, UR5, -R77.reuse ;  /* 0x000000050a0a7c23 */ /* 0x100fe2000800084d */
[----:B------:R-:W-:Y:S01]  /*2fd0*/  FMUL R8, R8, 1.4426950216293334961 ;  /* 0x3fb8aa3b08087820 */ /* 0x000fe20000400000 */
[----:B------:R-:W-:Y:S01]  /*2fe0*/  FMUL R9, R9, 1.4426950216293334961 ;  /* 0x3fb8aa3b09097820 */ /* 0x000fe20000400000 */
[----:B------:R-:W-:Y:S01]  /*2ff0*/  FFMA R11, R11, UR5, -R77 ;  /* 0x000000050b0b7c23 */ /* 0x000fe2000800084d */
[----:B------:R-:W-:-:S03]  /*3000*/  FMUL R10, R10, 1.4426950216293334961 ;  /* 0x3fb8aa3b0a0a7820 */ /* 0x000fc60000400000 */
[----:B------:R-:W1:Y:S01]  /*3010*/  MUFU.EX2 R5, R5 ;  /* 0x0000000500057308 */ /* 0x000e620000000800 */
[----:B------:R-:W-:-:S07]  /*3020*/  FMUL R11, R11, 1.4426950216293334961 ;  /* 0x3fb8aa3b0b0b7820 */ /* 0x000fce0000400000 */
[----:B------:R-:W4:Y:S08]  /*3030*/  MUFU.EX2 R6, R6 ;  /* 0x0000000600067308 */ /* 0x000f300000000800 */
[----:B------:R-:W0:Y:S01]  /*3040*/  MUFU.EX2 R7, R7 ;  /* 0x0000000700077308 */ /* 0x000e220000000800 */
[----:B-1----:R-:W-:Y:S01]  /*3050*/  FADD R13, R4, R5 ;  /* 0x00000005040d7221 */ /* 0x002fe20000000000 */
[----:B------:R-:W-:-:S06]  /*3060*/  F2FP.BF16.F32.PACK_AB R4, R5, R4 ;  /* 0x000000040504723e */ /* 0x000fcc00000010ff */
[----:B------:R-:W1:Y:S01]  /*3070*/  MUFU.EX2 R8, R8 ;  /* 0x0000000800087308 */ /* 0x000e620000000800 */
[----:B----4-:R-:W-:-:S07]  /*3080*/  FADD R12, R6, R13 ;  /* 0x0000000d060c7221 */ /* 0x010fce0000000000 */
[----:B------:R-:W4:Y:S01]  /*3090*/  MUFU.EX2 R9, R9 ;  /* 0x0000000900097308 */ /* 0x000f220000000800 */
[C---:B0-----:R-:W-:Y:S01]  /*30a0*/  FADD R13, R7.reuse, R12 ;  /* 0x0000000c070d7221 */ /* 0x041fe20000000000 */
[----:B------:R-:W-:-:S06]  /*30b0*/  F2FP.BF16.F32.PACK_AB R5, R7, R6 ;  /* 0x000000060705723e */ /* 0x000fcc00000010ff */
[----:B------:R-:W0:Y:S01]  /*30c0*/  MUFU.EX2 R10, R10 ;  /* 0x0000000a000a7308 */ /* 0x000e220000000800 */
[----:B-1----:R-:W-:-:S07]  /*30d0*/  FADD R12, R8, R13 ;  /* 0x0000000d080c7221 */ /* 0x002fce0000000000 */
[----:B------:R-:W1:Y:S01]  /*30e0*/  MUFU.EX2 R11, R11 ;  /* 0x0000000b000b7308 */ /* 0x000e620000000800 */
[C---:B----4-:R-:W-:Y:S01]  /*30f0*/  FADD R13, R9.reuse, R12 ;  /* 0x0000000c090d7221 */ /* 0x050fe20000000000 */
[----:B------:R-:W-:-:S03]  /*3100*/  F2FP.BF16.F32.PACK_AB R6, R9, R8 ;  /* 0x000000080906723e */ /* 0x000fc600000010ff */
[----:B0-----:R-:W-:-:S04]  /*3110*/  FADD R12, R10, R13 ;  /* 0x0000000d0a0c7221 */ /* 0x001fc80000000000 */
[C---:B-1----:R-:W-:Y:S01]  /*3120*/  FADD R93, R11.reuse, R12 ;  /* 0x0000000c0b5d7221 */ /* 0x042fe20000000000 */
[----:B------:R-:W-:-:S04]  /*3130*/  F2FP.BF16.F32.PACK_AB R7, R11, R10 ;  /* 0x0000000a0b07723e */ /* 0x000fc800000010ff */
[----:B------:R3:W0:Y:S01]  /*3140*/  SHFL.BFLY PT, R78, R93, 0x10, 0x1f ;  /* 0x0e001f005d4e7f89 */ /* 0x00062200000e0000 */
[----:B--2---:R-:W-:Y:S05]  /*3150*/  BRA.U !UP0, `(.L_x_9) ;  /* 0x0000000108087547 */ /* 0x004fea000b800000 */
[----:B------:R1:W-:Y:S01]  /*3160*/  STTM.16dp32bit_t0_t15.x4 tmem[UR12+0x80], R4 ;  /* 0x00008004000079ed */ /* 0x0003e2000890000c */
[----:B------:R1:W-:Y:S02]  /*3170*/  STTM.16dp32bit_t16_t31.x4 tmem[UR12+0x84], R4 ;  /* 0x00008404000079ed */ /* 0x0003e4000892000c */
.L_x_9:
[----:B-----5:R-:W-:Y:S01]  /*3180*/  STS.U16 [R75+UR11+0x4000], R20 ;  /* 0x004000144b007988 */ /* 0x020fe2000800040b */
[----:B-1----:R-:W-:Y:S01]  /*3190*/  FADD R4, -R77, -INF ;  /* 0xff8000004d047421 */ /* 0x002fe20000000100 */
[----:B------:R-:W-:Y:S02]  /*31a0*/  UIADD3 UR26, UPT, UPT, UR9, -0x10, URZ ;  /* 0xfffffff0091a7890 */ /* 0x000fe4000fffe0ff */
[----:B------:R-:W-:Y:S01]  /*31b0*/  STS.U16 [R75+UR11+0x4100], R22 ;  /* 0x004100164b007988 */ /* 0x000fe2000800040b */
[----:B------:R-:W-:-:S03]  /*31c0*/  FMUL R92, R4, 1.4426950216293334961 ;  /* 0x3fb8aa3b045c7820 */ /* 0x000fc60000400000 */
[----:B------:R-:W-:Y:S03]  /*31d0*/  STS.U16 [R75+UR11+0x4200], R28 ;  /* 0x0042001c4b007988 */ /* 0x000fe6000800040b */
[----:B------:R-:W1:Y:S01]  /*31e0*/  MUFU.EX2 R92, R92 ;  /* 0x0000005c005c7308 */ /* 0x000e620000000800 */
[----:B------:R-:W-:Y:S04]  /*31f0*/  STS.U16 [R75+UR11+0x4300], R30 ;  /* 0x0043001e4b007988 */ /* 0x000fe8000800040b */
[----:B------:R-:W-:Y:S04]  /*3200*/  STS.U16 [R75+UR11+0x4400], R24 ;  /* 0x004400184b007988 */ /* 0x000fe8000800040b */
[----:B------:R-:W-:Y:S04]  /*3210*/  STS.U16 [R75+UR11+0x4500], R32 ;  /* 0x004500204b007988 */ /* 0x000fe8000800040b */
[----:B------:R-:W-:Y:S04]  /*3220*/  STS.U16 [R75+UR11+0x4600], R34 ;  /* 0x004600224b007988 */ /* 0x000fe8000800040b */
[----:B------:R-:W-:Y:S04]  /*3230*/  STS.U16 [R75+UR11+0x4700], R18 ;  /* 0x004700124b007988 */ /* 0x000fe8000800040b */
[----:B------:R-:W-:Y:S04]  /*3240*/  STS.U16 [R75+UR11+0x4800], R26 ;  /* 0x0048001a4b007988 */ /* 0x000fe8000800040b */
[----:B------:R-:W-:Y:S04]  /*3250*/  STS.U16 [R75+UR11+0x4900], R36 ;  /* 0x004900244b007988 */ /* 0x000fe8000800040b */
[----:B------:R2:W-:Y:S04]  /*3260*/  STS.U16 [R75+UR11+0x4a00], R38 ;  /* 0x004a00264b007988 */ /* 0x0005e8000800040b */
[----:B------:R4:W-:Y:S04]  /*3270*/  STS.U16 [R75+UR11+0x4b00], R100 ;  /* 0x004b00644b007988 */ /* 0x0009e8000800040b */
[----:B------:R4:W-:Y:S04]  /*3280*/  STS.U16 [R75+UR11+0x4c00], R102 ;  /* 0x004c00664b007988 */ /* 0x0009e8000800040b */
[----:B------:R4:W-:Y:S04]  /*3290*/  STS.U16 [R75+UR11+0x4d00], R150 ;  /* 0x004d00964b007988 */ /* 0x0009e8000800040b */
[----:B------:R4:W-:Y:S04]  /*32a0*/  STS.U16 [R75+UR11+0x4e00], R152 ;  /* 0x004e00984b007988 */ /* 0x0009e8000800040b */
[----:B------:R4:W-:Y:S01]  /*32b0*/  STS.U16 [R75+UR11+0x4f00], R154 ;  /* 0x004f009a4b007988 */ /* 0x0009e2000800040b */
[----:B------:R-:W3:Y:S02]  /*32c0*/  FENCE.VIEW.ASYNC.T ;  /* 0x00000000000073c6 */ /* 0x000ee40000000200 */
[----:B---3--:R-:W-:Y:S06]  /*32d0*/  BAR.SYNC.DEFER_BLOCKING 0x0 ;  /* 0x0000000000007b1d */ /* 0x008fec0000010000 */
[----:B--2---:R-:W2:Y:S01]  /*32e0*/  LDTM.16dp32bit_t0_t15.x64 R4, tmem[UR12] ;  /* 0x0000000c000479ee */ /* 0x004ea20008b00000 */
[----:B------:R-:W3:Y:S01]  /*32f0*/  LDTM.16dp32bit_t16_t31.x64 R4, tmem[UR12+0x40] ;  /* 0x0000400c000479ee */ /* 0x000ee20008b20000 */
[----:B------:R-:W-:Y:S01]  /*3300*/  NOP ;  /* 0x0000000000007918 */ /* 0x000fe20000000000 */
[----:B-1--4-:R-:W-:Y:S05]  /*3310*/  BRA.U !UP0, `(.L_x_10) ;  /* 0x0000000508087547 */ /* 0x012fea000b800000 */
[C---:B--23--:R-:W-:Y:S01]  /*3320*/  FMUL R4, R92.reuse, R4 ;  /* 0x000000045c047220 */ /* 0x04cfe20000400000 */
[C---:B------:R-:W-:Y:S01]  /*3330*/  FMUL R5, R92.reuse, R5 ;  /* 0x000000055c057220 */ /* 0x040fe20000400000 */
        /* <DEDUP_REMOVED lines=61> */
[----:B------:R-:W-:-:S04]  /*3710*/  FMUL R67, R92, R67 ;  /* 0x000000435c437220 */ /* 0x000fc80000400000 */
[----:B------:R1:W-:Y:S01]  /*3720*/  STTM.16dp32bit_t0_t15.x64 tmem[UR12], R4 ;  /* 0x00000004000079ed */ /* 0x0003e20008b0000c */
[----:B------:R1:W-:Y:S02]  /*3730*/  STTM.16dp32bit_t16_t31.x64 tmem[UR12+0x40], R4 ;  /* 0x00004004000079ed */ /* 0x0003e40008b2000c */
.L_x_10:
[----:B---3--:R-:W3:Y:S02]  /*3740*/  FENCE.VIEW.ASYNC.T ;  /* 0x00000000000073c6 */ /* 0x008ee40000000200 */
[----:B---3--:R-:W-:Y:S01]  /*3750*/  BAR.SYNC.DEFER_BLOCKING 0x0 ;  /* 0x0000000000007b1d */ /* 0x008fe20000010000 */
[----:B0-----:R-:W-:Y:S01]  /*3760*/  FADD R93, R93, R78 ;  /* 0x0000004e5d5d7221 */ /* 0x001fe20000000000 */
[----:B------:R-:W-:Y:S02]  /*3770*/  UISETP.GE.AND UP0, UPT, UR26, 0x1, UPT ;  /* 0x000000011a00788c */ /* 0x000fe4000bf06270 */
[----:B------:R-:W-:Y:S01]  /*3780*/  UIADD3 UR68, UPT, UPT, UR29, 0x80, URZ ;  /* 0x000000801d447890 */ /* 0x000fe2000fffe0ff */
[----:B------:R-:W-:Y:S01]  /*3790*/  FADD R93, R92, R93 ;  /* 0x0000005d5c5d7221 */ /* 0x000fe20000000000 */
[----:B------:R0:W-:Y:S06]  /*37a0*/  MEMBAR.ALL.CTA ;  /* 0x0000000000007992 */ /* 0x0001ec0000008000 */
[----:B0-----:R-:W0:Y:S02]  /*37b0*/  FENCE.VIEW.ASYNC.S ;  /* 0x00000000000073c6 */ /* 0x001e240000000000 */
[----:B0-----:R-:W-:Y:S06]  /*37c0*/  BAR.SYNC.DEFER_BLOCKING 0x0 ;  /* 0x0000000000007b1d */ /* 0x001fec0000010000 */
[----:B------:R-:W-:Y:S05]  /*37d0*/  BRA.U !UP2, `(.L_x_11) ;  /* 0x000000010a287547 */ /* 0x000fea000b800000 */
[----:B------:R-:W-:Y:S01]  /*37e0*/  ULOP3.LUT UR15, UR4, 0xc0004010, URZ, 0xfc, !UPT ;  /* 0xc0004010040f7892 */ /* 0x000fe2000f8efcff */
[----:B------:R-:W-:Y:S02]  /*37f0*/  UMOV UR5, URZ ;  /* 0x000000ff00057c82 */ /* 0x000fe40008000000 */
[----:B------:R-:W-:Y:S01]  /*3800*/  UMOV UR4, UR8 ;  /* 0x0000000800047c82 */ /* 0x000fe20008000000 */
[----:B------:R-:W-:Y:S01]  /*3810*/  UMOV UR16, 0x0 ;  /* 0x0000000000107882 */ /* 0x000fe20000000000 */
[----:B------:R-:W-:Y:S01]  /*3820*/  UMOV UR17, 0x4200490 ;  /* 0x0420049000117882 */ /* 0x000fe20000000000 */
[----:B------:R-:W-:Y:S01]  /*3830*/  UMOV UR14, UR18 ;  /* 0x00000012000e7c82 */ /* 0x000fe20008000000 */
[----:B------:R-:W-:Y:S02]  /*3840*/  UMOV UR4, UR4 ;  /* 0x0000000400047c82 */ /* 0x000fe40008000000 */
[----:B------:R0:W-:Y:S01]  /*3850*/  UTCHMMA tmem[UR68], gdesc[UR14], tmem[UR29], tmem[UR16], idesc[UR17], UPT ;  /* 0x00ff100e440079ea */ /* 0x0001e2000b80001d */
[----:B------:R0:W-:Y:S01]  /*3860*/  UTCBAR [UR4], URZ ;  /* 0x000000ff040073e9 */ /* 0x0001e200080000ff */
[----:B------:R-:W-:Y:S01]  /*3870*/  NOP ;  /* 0x0000000000007918 */ /* 0x000fe20000000000 */
.L_x_11:
[----:B------:R-:W-:Y:S01]  /*3880*/  FSEL R77, R77, -INF , P2 ;  /* 0xff8000004d4d7808 */ /* 0x000fe20001000000 */
[----:B0-----:R-:W-:Y:S01]  /*3890*/  UMOV UR4, URZ ;  /* 0x000000ff00047c82 */ /* 0x001fe20008000000 */
[----:B------:R-:W-:Y:S01]  /*38a0*/  FSEL R78, R93, 1, P2 ;  /* 0x3f8000005d4e7808 */ /* 0x000fe20001000000 */
[----:B------:R-:W-:Y:S06]  /*38b0*/  BRA.U !UP0, `(.L_x_12) ;  /* 0x0000001508747547 */ /* 0x000fec000b800000 */
[----:B------:R-:W-:Y:S01]  /*38c0*/  USHF.R.U32.HI UR18, URZ, 0x4, UR11 ;  /* 0x00000004ff127899 */ /* 0x000fe2000801160b */
[----:B------:R-:W-:Y:S01]  /*38d0*/  IMAD.SHL.U32 R79, R79, 0x10, RZ ;  /* 0x000000104f4f7824 */ /* 0x000fe200078e00ff */
[----:B------:R-:W-:Y:S01]  /*38e0*/  USHF.R.U32.HI UR20, URZ, 0x4, UR6 ;  /* 0x00000004ff147899 */ /* 0x000fe20008011606 */
[----:B-12---:R-:W-:Y:S01]  /*38f0*/  MOV R12, R77 ;  /* 0x0000004d000c7202 */ /* 0x006fe20000000f00 */
[----:B------:R-:W-:Y:S01]  /*3900*/  USGXT.U32 UR18, UR18, 0xe ;  /* 0x0000000e1212789a */ /* 0x000fe20008000000 */
[----:B------:R-:W-:Y:S01]  /*3910*/  IMAD.MOV.U32 R13, RZ, RZ, RZ ;  /* 0x000000ffff0d7224 */ /* 0x000fe200078e00ff */
[----:B------:R-:W-:Y:S01]  /*3920*/  USGXT.U32 UR20, UR20, 0xe ;  /* 0x0000000e1414789a */ /* 0x000fe20008000000 */
[----:B------:R-:W-:Y:S01]  /*3930*/  IMAD.MOV.U32 R92, RZ, RZ, R79 ;  /* 0x000000ffff5c7224 */ /* 0x000fe200078e004f */
[----:B------:R-:W-:Y:S02]  /*3940*/  UIADD3 UR6, UPT, UPT, UR11, 0x6000, URZ ;  /* 0x000060000b067890 */ /* 0x000fe4000fffe0ff */
[----:B------:R-:W-:-:S02]  /*3950*/  UIADD3 UR14, UP2, UPT, UR18, 0x80, URZ ;  /* 0x00000080120e7890 */ /* 0x000fc4000ff5e0ff */
[----:B------:R-:W-:Y:S02]  /*3960*/  USHF.L.U32 UR27, UR27, 0x4, URZ ;  /* 0x000000041b1b7899 */ /* 0x000fe400080006ff */
[----:B------:R-:W-:Y:S01]  /*3970*/  UIADD3 UR16, UP0, UPT, UR20, 0x2, URZ ;  /* 0x0000000214107890 */ /* 0x000fe2000ff1e0ff */
[----:B------:R-:W-:Y:S01]  /*3980*/  UMOV UR5, URZ ;  /* 0x000000ff00057c82 */ /* 0x000fe20008000000 */
[----:B------:R-:W-:Y:S01]  /*3990*/  UMOV UR4, URZ ;  /* 0x000000ff00047c82 */ /* 0x000fe20008000000 */
[----:B------:R-:W-:Y:S01]  /*39a0*/  USHF.R.U32.HI UR6, URZ, 0x4, UR6 ;  /* 0x00000004ff067899 */ /* 0x000fe20008011606 */
[----:B------:R-:W-:Y:S01]  /*39b0*/  MOV R93, UR27 ;  /* 0x0000001b005d7c02 */ /* 0x000fe20008000f00 */
[----:B------:R-:W-:Y:S02]  /*39c0*/  UIADD3.X UR15, UPT, UPT, UR5, 0x40004040, URZ, UP2, !UPT ;  /* 0x40004040050f7890 */ /* 0x000fe400097fe4ff */
[----:B------:R-:W-:Y:S02]  /*39d0*/  UIADD3.X UR17, UPT, UPT, UR4, 0x40004040, URZ, UP0, !UPT ;  /* 0x4000404004117890 */ /* 0x000fe400087fe4ff */
[----:B------:R-:W-:-:S02]  /*39e0*/  UIADD3 UR34, UP2, UPT, UR14, 0x100, URZ ;  /* 0x000001000e227890 */ /* 0x000fc4000ff5e0ff */
[----:B------:R-:W-:Y:S02]  /*39f0*/  UIADD3 UR32, UP0, UPT, UR14, 0x80, URZ ;  /* 0x000000800e207890 */ /* 0x000fe4000ff1e0ff */
[----:B------:R-:W-:Y:S02]  /*3a00*/  UIADD3 UR36, UP3, UPT, UR14, 0x180, URZ ;  /* 0x000001800e247890 */ /* 0x000fe4000ff7e0ff */
[----:B------:R-:W-:Y:S02]  /*3a10*/  UIADD3 UR38, UP4, UPT, UR14, 0x200, URZ ;  /* 0x000002000e267890 */ /* 0x000fe4000ff9e0ff */
[----:B------:R-:W-:Y:S02]  /*3a20*/  UIADD3 UR40, UP5, UPT, UR14, 0x280, URZ ;  /* 0x000002800e287890 */ /* 0x000fe4000ffbe0ff */
[----:B------:R-:W-:Y:S02]  /*3a30*/  UIADD3 UR42, UP6, UPT, UR14, 0x300, URZ ;  /* 0x000003000e2a7890 */ /* 0x000fe4000ffde0ff */
[----:B------:R-:W-:-:S02]  /*3a40*/  USGXT.U32 UR70, UR6, 0xe ;  /* 0x0000000e0646789a */ /* 0x000fc40008000000 */
[----:B------:R-:W-:Y:S01]  /*3a50*/  UIADD3.X UR35, UPT, UPT, UR15, URZ, URZ, UP2, !UPT ;  /* 0x000000ff0f237290 */ /* 0x000fe200097fe4ff */
[----:B------:R-:W-:Y:S01]  /*3a60*/  UMOV UR28, 0x1 ;  /* 0x00000001001c7882 */ /* 0x000fe20000000000 */
[----:B------:R-:W-:Y:S01]  /*3a70*/  UMOV UR7, URZ ;  /* 0x000000ff00077c82 */ /* 0x000fe20008000000 */
[----:B------:R-:W0:Y:S01]  /*3a80*/  LDCU UR69, c[0x0][0x3a8] ;  /* 0x00007500ff4577ac */ /* 0x000e220008000800 */
[----:B------:R-:W-:Y:S02]  /*3a90*/  UIADD3.X UR33, UPT, UPT, UR15, URZ, URZ, UP0, !UPT ;  /* 0x000000ff0f217290 */ /* 0x000fe400087fe4ff */
[----:B------:R-:W-:Y:S02]  /*3aa0*/  UIADD3.X UR37, UPT, UPT, UR15, URZ, URZ, UP3, !UPT ;  /* 0x000000ff0f257290 */ /* 0x000fe40009ffe4ff */
[----:B------:R-:W-:Y:S02]  /*3ab0*/  UIADD3.X UR39, UPT, UPT, UR15, URZ, URZ, UP4, !UPT ;  /* 0x000000ff0f277290 */ /* 0x000fe4000a7fe4ff */
[----:B------:R-:W-:-:S02]  /*3ac0*/  UIADD3.X UR41, UPT, UPT, UR15, URZ, URZ, UP5, !UPT ;  /* 0x000000ff0f297290 */ /* 0x000fc4000affe4ff */
[----:B------:R-:W-:Y:S02]  /*3ad0*/  UIADD3.X UR43, UPT, UPT, UR15, URZ, URZ, UP6, !UPT ;  /* 0x000000ff0f2b7290 */ /* 0x000fe4000b7fe4ff */
[----:B------:R-:W-:Y:S02]  /*3ae0*/  UIADD3.64 UR44, UPT, UPT, UR16, 0x2, URZ ;  /* 0x00000002102c7897 */ /* 0x000fe4000fffe0ff */
[----:B------:R-:W-:Y:S02]  /*3af0*/  UIADD3.64 UR46, UPT, UPT, UR16, 0x4, URZ ;  /* 0x00000004102e7897 */ /* 0x000fe4000fffe0ff */
[----:B------:R-:W-:Y:S02]  /*3b00*/  UIADD3.64 UR48, UPT, UPT, UR16, 0x7e, URZ ;  /* 0x0000007e10307897 */ /* 0x000fe4000fffe0ff */
[----:B------:R-:W-:Y:S02]  /*3b10*/  UIADD3.64 UR50, UPT, UPT, UR16, 0x80, URZ ;  /* 0x0000008010327897 */ /* 0x000fe4000fffe0ff */
[----:B------:R-:W-:-:S02]  /*3b20*/  UIADD3.64 UR52, UPT, UPT, UR16, 0x82, URZ ;  /* 0x0000008210347897 */ /* 0x000fc4000fffe0ff */
[----:B------:R-:W-:Y:S02]  /*3b30*/  UIADD3.64 UR54, UPT, UPT, UR16, 0x84, URZ ;  /* 0x0000008410367897 */ /* 0x000fe4000fffe0ff */
[----:B------:R-:W-:Y:S01]  /*3b40*/  UISETP.NE.U32.AND UP2, UPT, UR19, URZ, UPT ;  /* 0x000000ff1300728c */ /* 0x000fe2000bf45070 */
[----:B0-----:R-:W-:-:S10]  /*3b50*/  UMOV UR6, URZ ;  /* 0x000000ff00067c82 */ /* 0x001fd40008000000 */
.L_x_17:
[----:B------:R-:W-:Y:S02]  /*3b60*/  IMAD.MOV.U32 R4, RZ, RZ, R80 ;  /* 0x000000ffff047224 */ /* 0x000fe400078e0050 */
[----:B------:R-:W-:Y:S02]  /*3b70*/  IMAD.MOV.U32 R5, RZ, RZ, R81 ;  /* 0x000000ffff057224 */ /* 0x000fe400078e0051 */
[----:B------:R-:W-:-:S04]  /*3b80*/  IMAD.WIDE R6, R92, 0x2, R148 ;  /* 0x000000025c067825 */ /* 0x000fc800078e0294 */
[C---:B------:R-:W-:Y:S01]  /*3b90*/  IMAD.WIDE R16, R92.reuse, 0x2, R132 ;  /* 0x000000025c107825 */ /* 0x040fe200078e0284 */
[----:B0-----:R0:W2:Y:S03]  /*3ba0*/  LDG.E.U16 R24, desc[UR30][R6.64] ;  /* 0x0000001e06187981 */ /* 0x0010a6000c1e1500 */
[C---:B------:R-:W-:Y:S01]  /*3bb0*/  IMAD.WIDE R14, R92.reuse, 0x2, R134 ;  /* 0x000000025c0e7825 */ /* 0x040fe200078e0286 */
[----:B------:R1:W3:Y:S03]  /*3bc0*/  LDG.E.U16 R28, desc[UR30][R16.64] ;  /* 0x0000001e101c7981 */ /* 0x0002e6000c1e1500 */
[C---:B------:R-:W-:Y:S01]  /*3bd0*/  IMAD.WIDE R8, R92.reuse, 0x2, R146 ;  /* 0x000000025c087825 */ /* 0x040fe200078e0292 */
[----:B------:R4:W5:Y:S03]  /*3be0*/  LDG.E.U16 R29, desc[UR30][R14.64] ;  /* 0x0000001e0e1d7981 */ /* 0x000966000c1e1500 */
[C---:B------:R-:W-:Y:S01]  /*3bf0*/  IMAD.WIDE R10, R92.reuse, 0x2, R144 ;  /* 0x000000025c0a7825 */ /* 0x040fe200078e0290 */
[----:B------:R0:W2:Y:S03]  /*3c00*/  LDG.E.U16 R27, desc[UR30][R8.64] ;  /* 0x0000001e081b7981 */ /* 0x0000a6000c1e1500 */
[C---:B------:R-:W-:Y:S01]  /*3c10*/  IMAD.WIDE R18, R92.reuse, 0x2, R130 ;  /* 0x000000025c127825 */ /* 0x040fe200078e0282 */
[----:B------:R0:W2:Y:S03]  /*3c20*/  LDG.E.U16 R26, desc[UR30][R10.64] ;  /* 0x0000001e0a1a7981 */ /* 0x0000a6000c1e1500 */
[C---:B------:R-:W-:Y:S01]  /*3c30*/  IMAD.WIDE R4, R92.reuse, 0x2, R4 ;  /* 0x000000025c047825 */ /* 0x040fe200078e0204 */
[----:B------:R-:W2:Y:S03]  /*3c40*/  LDG.E.U16 R31, desc[UR30][R18.64] ;  /* 0x0000001e121f7981 */ /* 0x000ea6000c1e1500 */
[C---:B------:R-:W-:Y:S01]  /*3c50*/  IMAD.WIDE R20, R92.reuse, 0x2, R128 ;  /* 0x000000025c147825 */ /* 0x040fe200078e0280 */
[----:B------:R4:W2:Y:S03]  /*3c60*/  LDG.E.U16 R25, desc[UR30][R4.64] ;  /* 0x0000001e04197981 */ /* 0x0008a6000c1e1500 */
[----:B0-----:R-:W-:-:S02]  /*3c70*/  IMAD.WIDE R6, R92, 0x2, R142 ;  /* 0x000000025c067825 */ /* 0x001fc400078e028e */
[----:B------:R-:W3:Y:S02]  /*3c80*/  LDG.E.U16 R20, desc[UR30][R20.64] ;  /* 0x0000001e14147981 */ /* 0x000ee4000c1e1500 */
[C---:B-1----:R-:W-:Y:S02]  /*3c90*/  IMAD.WIDE R16, R92.reuse, 0x2, R126 ;  /* 0x000000025c107825 */ /* 0x042fe400078e027e */
[----:B------:R-:W3:Y:S02]  /*3ca0*/  LDG.E.U16 R7, desc[UR30][R6.64] ;  /* 0x0000001e06077981 */ /* 0x000ee4000c1e1500 */
[C---:B----4-:R-:W-:Y:S02]  /*3cb0*/  IMAD.WIDE R14, R92.reuse, 0x2, R140 ;  /* 0x000000025c0e7825 */ /* 0x050fe400078e028c */
[----:B------:R-:W4:Y:S02]  /*3cc0*/  LDG.E.U16 R17, desc[UR30][R16.64] ;  /* 0x0000001e10117981 */ /* 0x000f24000c1e1500 */
[----:B------:R-:W-:-:S02]  /*3cd0*/  IMAD.WIDE R22, R92, 0x2, R124 ;  /* 0x000000025c167825 */ /* 0x000fc400078e027c */
[----:B------:R-:W4:Y:S02]  /*3ce0*/  LDG.E.U16 R14, desc[UR30][R14.64] ;  /* 0x0000001e0e0e7981 */ /* 0x000f24000c1e1500 */
[C---:B------:R-:W-:Y:S02]  /*3cf0*/  IMAD.WIDE R8, R92.reuse, 0x2, R138 ;  /* 0x000000025c087825 */ /* 0x040fe400078e028a */
[----:B------:R-:W4:Y:S02]  /*3d00*/  LDG.E.U16 R22, desc[UR30][R22.64] ;  /* 0x0000001e16167981 */ /* 0x000f24000c1e1500 */
[C---:B------:R-:W-:Y:S02]  /*3d10*/  IMAD.WIDE R10, R92.reuse, 0x2, R122 ;  /* 0x000000025c0a7825 */ /* 0x040fe400078e027a */
[----:B------:R-:W4:Y:S02]  /*3d20*/  LDG.E.U16 R9, desc[UR30][R8.64] ;  /* 0x0000001e08097981 */ /* 0x000f24000c1e1500 */
[----:B------:R-:W-:-:S02]  /*3d30*/  IMAD.WIDE R4, R92, 0x2, R136 ;  /* 0x000000025c047825 */ /* 0x000fc400078e0288 */
[----:B------:R-:W4:Y:S02]  /*3d40*/  LDG.E.U16 R11, desc[UR30][R10.64] ;  /* 0x0000001e0a0b7981 */ /* 0x000f24000c1e1500 */
[----:B------:R-:W-:Y:S02]  /*3d50*/  IMAD.WIDE R18, R92, 0x2, R120 ;  /* 0x000000025c127825 */ /* 0x000fe400078e0278 */
[----:B------:R-:W4:Y:S04]  /*3d60*/  LDG.E.U16 R4, desc[UR30][R4.64] ;  /* 0x0000001e04047981 */ /* 0x000f28000c1e1500 */
[----:B------:R-:W4:Y:S01]  /*3d70*/  LDG.E.U16 R18, desc[UR30][R18.64] ;  /* 0x0000001e12127981 */ /* 0x000f22000c1e1500 */
[----:B------:R-:W-:Y:S02]  /*3d80*/  UMOV UR4, 0x1 ;  /* 0x0000000100047882 */ /* 0x000fe40000000000 */
[----:B------:R-:W-:-:S04]  /*3d90*/  @!UP1 UIADD3 UR4, UPT, UPT, -UR4, 0x100000, URZ ;  /* 0x0010000004049890 */ /* 0x000fc8000fffe1ff */
[----:B------:R-:W-:Y:S02]  /*3da0*/  @!UP1 USHF.L.U32 UR5, UR4, 0xb, URZ ;  /* 0x0000000b04059899 */ /* 0x000fe400080006ff */
[----:B------:R-:W-:Y:S01]  /*3db0*/  @!UP1 USHF.L.U32 UR4, UR4, 0x1, URZ ;  /* 0x0000000104049899 */ /* 0x000fe200080006ff */
[----:B------:R-:W-:Y:S01]  /*3dc0*/  VOTEU.ALL UP0, P1 ;  /* 0x0000000000ff7886 */ /* 0x000fe20000800000 */
[----:B-----5:R0:W-:Y:S04]  /*3dd0*/  STS.U16 [R74+UR11+0x5400], R29 ;  /* 0x0054001d4a007988 */ /* 0x0201e8000800040b */
[----:B--2---:R0:W-:Y:S04]  /*3de0*/  STS.U16 [R74+UR11+0x5000], R25 ;  /* 0x005000194a007988 */ /* 0x0041e8000800040b */
[----:B------:R0:W-:Y:S04]  /*3df0*/  STS.U16 [R73+UR11+0x5080], R24 ;  /* 0x0050801849007988 */ /* 0x0001e8000800040b */
[----:B---3--:R0:W-:Y:S04]  /*3e00*/  STS.U16 [R73+UR11+0x5480], R28 ;  /* 0x0054801c49007988 */ /* 0x0081e8000800040b */
[----:B------:R0:W-:Y:S04]  /*3e10*/  STS.U16 [R72+UR11+0x5100], R27 ;  /* 0x0051001b48007988 */ /* 0x0001e8000800040b */
[----:B------:R0:W-:Y:S04]  /*3e20*/  STS.U16 [R72+UR11+0x5500], R31 ;  /* 0x0055001f48007988 */ /* 0x0001e8000800040b */
[----:B------:R0:W-:Y:S04]  /*3e30*/  STS.U16 [R71+UR11+0x5180], R26 ;  /* 0x0051801a47007988 */ /* 0x0001e8000800040b */
[----:B------:R0:W-:Y:S04]  /*3e40*/  STS.U16 [R71+UR11+0x5580], R20 ;  /* 0x0055801447007988 */ /* 0x0001e8000800040b */
[----:B------:R0:W-:Y:S04]  /*3e50*/  STS.U16 [R70+UR11+0x5200], R7 ;  /* 0x0052000746007988 */ /* 0x0001e8000800040b */
[----:B----4-:R0:W-:Y:S04]  /*3e60*/  STS.U16 [R70+UR11+0x5600], R17 ;  /* 0x0056001146007988 */ /* 0x0101e8000800040b */
[----:B------:R0:W-:Y:S04]  /*3e70*/  STS.U16 [R69+UR11+0x5280], R14 ;  /* 0x0052800e45007988 */ /* 0x0001e8000800040b */
[----:B------:R0:W-:Y:S04]  /*3e80*/  STS.U16 [R69+UR11+0x5680], R22 ;  /* 0x0056801645007988 */ /* 0x0001e8000800040b */
[----:B------:R0:W-:Y:S04]  /*3e90*/  STS.U16 [R68+UR11+0x5300], R9 ;  /* 0x0053000944007988 */ /* 0x0001e8000800040b */
[----:B------:R0:W-:Y:S04]  /*3ea0*/  STS.U16 [R68+UR11+0x5700], R11 ;  /* 0x0057000b44007988 */ /* 0x0001e8000800040b */
[----:B------:R0:W-:Y:S04]  /*3eb0*/  STS.U16 [R3+UR11+0x5380], R4 ;  /* 0x0053800403007988 */ /* 0x0001e8000800040b */
[----:B------:R0:W-:Y:S01]  /*3ec0*/  STS.U16 [R3+UR11+0x5780], R18 ;  /* 0x0057801203007988 */ /* 0x0001e2000800040b */
[----:B------:R1:W-:Y:S06]  /*3ed0*/  MEMBAR.ALL.CTA ;  /* 0x0000000000007992 */ /* 0x0003ec0000008000 */
[----:B-1----:R-:W-:Y:S04]  /*3ee0*/  FENCE.VIEW.ASYNC.S ;  /* 0x00000000000073c6 */ /* 0x002fe80000000000 */
[----:B------:R-:W1:Y:S02]  /*3ef0*/  FENCE.VIEW.ASYNC.S ;  /* 0x00000000000073c6 */ /* 0x000e640000000000 */
[----:B-1----:R0:W1:Y:S02]  /*3f00*/  @!UP0 SYNCS.EXCH.64 URZ, [UR11+0x7010], UR4 ;  /* 0x007010040bff85b2 */ /* 0x0020640008000100 */
[----:B-1----:R-:W-:Y:S06]  /*3f10*/  BAR.SYNC.DEFER_BLOCKING 0x0 ;  /* 0x0000000000007b1d */ /* 0x002fec0000010000 */
[----:B0-----:R-:W-:Y:S05]  /*3f20*/  BRA.U UP2, `(.L_x_13) ;  /* 0x00000001027c7547 */ /* 0x001fea000b800000 */
[----:B------:R-:W-:Y:S01]  /*3f30*/  UMOV UR19, 0x40004040 ;  /* 0x4000404000137882 */ /* 0x000fe20000000000 */
[----:B------:R-:W-:Y:S01]  /*3f40*/  UMOV UR21, 0x40004040 ;  /* 0x4000404000157882 */ /* 0x000fe20000000000 */
[----:B------:R-:W-:Y:S01]  /*3f50*/  UMOV UR22, 0x0 ;  /* 0x0000000000167882 */ /* 0x000fe20000000000 */
[----:B------:R-:W-:Y:S01]  /*3f60*/  UMOV UR23, 0x4048490 ;  /* 0x0404849000177882 */ /* 0x000fe20000000000 */
[----:B------:R-:W-:Y:S01]  /*3f70*/  UIADD3 UR4, UPT, UPT, UR11, 0x7010, URZ ;  /* 0x000070100b047890 */ /* 0x000fe2000fffe0ff */
        /* <DEDUP_REMOVED lines=26> */
.L_x_13:
[----:B------:R-:W1:Y:S02]  /*4120*/  SYNCS.PHASECHK.TRANS64.TRYWAIT P2, [UR11+0x7010], RZ ;  /* 0x007010ffff0075a7 */ /* 0x000e64000804110b */
[----:B-1----:R-:W-:Y:S05]  /*4130*/  @!P2 BRA `(.L_x_14) ;  /* 0x0000003400eca947 */ /* 0x002fea0003800000 */
.L_x_23:
[----:B------:R-:W-:Y:S01]  /*4140*/  BAR.SYNC.DEFER_BLOCKING 0x0 ;  /* 0x0000000000007b1d */ /* 0x000fe20000010000 */
[----:B------:R-:W-:-:S05]  /*4150*/  SHF.L.U32 R13, R13, 0x1f, RZ ;  /* 0x0000001f0d0d7819 */ /* 0x000fca00000006ff */
[----:B------:R-:W-:Y:S01]  /*4160*/  LDTM.16dp32bit_t0_t15.x8 R4, tmem[UR12+0x100000] ;  /* 0x1000000c000479ee */ /* 0x000fe20008980000 */
[----:B------:R-:W1:Y:S01]  /*4170*/  LDTM.16dp32bit_t16_t31.x8 R4, tmem[UR12+0x100008] ;  /* 0x1000080c000479ee */ /* 0x000e6200089a0000 */
[----:B------:R-:W2:Y:S01]  /*4180*/  @!P1 SYNCS.CCTL.IV [UR11+0x7010] ;  /* 0x00701000ff0099b1 */ /* 0x000ea2000800000b */
[----:B------:R-:W-:Y:S01]  /*4190*/  NOP ;  /* 0x0000000000007918 */ /* 0x000fe20000000000 */
[----:B-1----:R-:W-:Y:S01]  /*41a0*/  FMUL R14, R4, UR69 ;  /* 0x00000045040e7c20 */ /* 0x002fe20008400000 */
[----:B------:R-:W-:Y:S01]  /*41b0*/  FMUL R15, R5, UR69 ;  /* 0x00000045050f7c20 */ /* 0x000fe20008400000 */
[----:B------:R-:W-:Y:S01]  /*41c0*/  FMUL R16, R6, UR69 ;  /* 0x0000004506107c20 */ /* 0x000fe20008400000 */
[----:B------:R-:W-:Y:S01]  /*41d0*/  FMUL R17, R7, UR69 ;  /* 0x0000004507117c20 */ /* 0x000fe20008400000 */
[----:B------:R-:W-:Y:S01]  /*41e0*/  FMUL R18, R8, UR69 ;  /* 0x0000004508127c20 */ /* 0x000fe20008400000 */
[----:B--2---:R-:W1:Y:S02]  /*41f0*/  SYNCS.PHASECHK.TRANS64.TRYWAIT P2, [UR8], R13 ;  /* 0x0000000dff0075a7 */ /* 0x004e640008041108 */
[----:B------:R-:W-:Y:S01]  /*4200*/  FMNMX3 R16, R14, R15, R16, !PT ;  /* 0x0000000f0e107276 */ /* 0x000fe20007800010 */
[----:B------:R-:W-:Y:S01]  /*4210*/  FMUL R14, R9, UR69 ;  /* 0x00000045090e7c20 */ /* 0x000fe20008400000 */
[----:B------:R-:W-:-:S02]  /*4220*/  FMUL R15, R10, UR69 ;  /* 0x000000450a0f7c20 */ /* 0x000fc40008400000 */
[----:B------:R-:W-:Y:S01]  /*4230*/  FMNMX3 R17, R16, R17, R18, !PT ;  /* 0x0000001110117276 */ /* 0x000fe20007800012 */
[----:B------:R-:W-:-:S03]  /*4240*/  FMUL R16, R11, UR69 ;  /* 0x000000450b107c20 */ /* 0x000fc60008400000 */
[----:B------:R-:W-:-:S04]  /*4250*/  FMNMX3 R15, R17, R14, R15, !PT ;  /* 0x0000000e110f7276 */ /* 0x000fc8000780000f */
[----:B------:R-:W-:-:S05]  /*4260*/  FMNMX R15, R16, R15, !PT ;  /* 0x0000000f100f7209 */ /* 0x000fca0007800000 */
[----:B------:R-:W2:Y:S02]  /*4270*/  SHFL.BFLY PT, R77, R15, 0x10, 0x1f ;  /* 0x0e001f000f4d7f89 */ /* 0x000ea400000e0000 */
[----:B--2---:R-:W-:-:S05]  /*4280*/  FMNMX3 R77, R15, R77, R12, !PT ;  /* 0x0000004d0f4d7276 */ /* 0x004fca000780000c */
        /* <DEDUP_REMOVED lines=9> */
[----:B------:R-:W-:Y:S01]  /*4320*/  MUFU.EX2 R29, R5 ;  /* 0x00000005001d7308 */ /* 0x000fe20000000800 */
[--C-:B------:R-:W-:Y:S01]  /*4330*/  FFMA R9, R9, UR69, -R77.reuse ;  /* 0x0000004509097c23 */ /* 0x100fe2000800084d */
[--C-:B------:R-:W-:Y:S01]  /*4340*/  FFMA R10, R10, UR69, -R77.reuse ;  /* 0x000000450a0a7c23 */ /* 0x100fe2000800084d */
[----:B------:R-:W-:Y:S01]  /*4350*/  FMUL R8, R8, 1.4426950216293334961 ;  /* 0x3fb8aa3b08087820 */ /* 0x000fe20000400000 */
[----:B------:R-:W-:Y:S01]  /*4360*/  FFMA R11, R11, UR69, -R77 ;  /* 0x000000450b0b7c23 */ /* 0x000fe2000800084d */
[----:B------:R-:W-:Y:S01]  /*4370*/  FMUL R9, R9, 1.4426950216293334961 ;  /* 0x3fb8aa3b09097820 */ /* 0x000fe20000400000 */
[----:B------:R-:W-:-:S02]  /*4380*/  FMUL R10, R10, 1.4426950216293334961 ;  /* 0x3fb8aa3b0a0a7820 */ /* 0x000fc40000400000 */
[----:B------:R-:W2:Y:S01]  /*4390*/  MUFU.EX2 R4, R4 ;  /* 0x0000000400047308 */ /* 0x000ea20000000800 */
[----:B------:R-:W-:-:S07]  /*43a0*/  FMUL R11, R11, 1.4426950216293334961 ;  /* 0x3fb8aa3b0b0b7820 */ /* 0x000fce0000400000 */
[----:B------:R-:W3:Y:S08]  /*43b0*/  MUFU.EX2 R42, R6 ;  /* 0x00000006002a7308 */ /* 0x000ef00000000800 */
[----:B------:R4:W5:Y:S01]  /*43c0*/  MUFU.EX2 R31, R7 ;  /* 0x00000007001f7308 */ /* 0x0009620000000800 */
[----:B--2---:R-:W-:-:S07]  /*43d0*/  FADD R5, R4, R29 ;  /* 0x0000001d04057221 */ /* 0x004fce0000000000 */
[----:B------:R-:W2:Y:S01]  /*43e0*/  MUFU.EX2 R44, R8 ;  /* 0x00000008002c7308 */ /* 0x000ea20000000800 */
[----:B---3--:R-:W-:Y:S01]  /*43f0*/  FADD R5, R42, R5 ;  /* 0x000000052a057221 */ /* 0x008fe20000000000 */
[----:B----4-:R-:W-:-:S06]  /*4400*/  IMAD.WIDE R6, R93, 0x2, R118 ;  /* 0x000000025d067825 */ /* 0x010fcc00078e0276 */
[----:B------:R3:W4:Y:S01]  /*4410*/  MUFU.EX2 R33, R9 ;  /* 0x0000000900217308 */ /* 0x0007220000000800 */
[----:B-----5:R-:W-:-:S07]  /*4420*/  FADD R5, R31, R5 ;  /* 0x000000051f057221 */ /* 0x020fce0000000000 */
[----:B------:R-:W5:Y:S01]  /*4430*/  MUFU.EX2 R46, R10 ;  /* 0x0000000a002e7308 */ /* 0x000f620000000800 */
[----:B--2---:R-:W-:Y:S01]  /*4440*/  FADD R5, R44, R5 ;  /* 0x000000052c057221 */ /* 0x004fe20000000000 */
[----:B---3--:R-:W-:-:S06]  /*4450*/  IMAD.WIDE R8, R93, 0x2, R116 ;  /* 0x000000025d087825 */ /* 0x008fcc00078e0274 */
[----:B------:R-:W2:Y:S01]  /*4460*/  MUFU.EX2 R35, R11 ;  /* 0x0000000b00237308 */ /* 0x000ea20000000800 */
[----:B----4-:R-:W-:-:S04]  /*4470*/  FADD R5, R33, R5 ;  /* 0x0000000521057221 */ /* 0x010fc80000000000 */
[----:B-----5:R-:W-:-:S04]  /*4480*/  FADD R5, R46, R5 ;  /* 0x000000052e057221 */ /* 0x020fc80000000000 */
[----:B--2---:R-:W-:-:S05]  /*4490*/  FADD R103, R35, R5 ;  /* 0x0000000523677221 */ /* 0x004fca0000000000 */
[----:B------:R2:W3:Y:S01]  /*44a0*/  SHFL.BFLY PT, R100, R103, 0x10, 0x1f ;  /* 0x0e001f0067647f89 */ /* 0x0004e200000e0000 */
[----:B-1----:R-:W-:Y:S05]  /*44b0*/  @!P2 BRA `(.L_x_15) ;  /* 0x000000340018a947 */ /* 0x002fea0003800000 */
.L_x_24:
[C---:B------:R-:W-:Y:S01]  /*44c0*/  IMAD.WIDE R10, R93.reuse, 0x2, R114 ;  /* 0x000000025d0a7825 */ /* 0x040fe200078e0272 */
[----:B------:R1:W4:Y:S03]  /*44d0*/  LDG.E.U16 R28, desc[UR30][R6.64] ;  /* 0x0000001e061c7981 */ /* 0x000326000c1e1500 */
[C---:B------:R-:W-:Y:S01]  /*44e0*/  IMAD.WIDE R14, R93.reuse, 0x2, R112 ;  /* 0x000000025d0e7825 */ /* 0x040fe200078e0270 */
[----:B--2---:R5:W2:Y:S03]  /*44f0*/  LDG.E.U16 R30, desc[UR30][R8.64] ;  /* 0x0000001e081e7981 */ /* 0x004aa6000c1e1500 */
[C---:B------:R-:W-:Y:S01]  /*4500*/  IMAD.WIDE R16, R93.reuse, 0x2, R110 ;  /* 0x000000025d107825 */ /* 0x040fe200078e026e */
[----:B---3--:R0:W3:Y:S03]  /*4510*/  LDG.E.U16 R32, desc[UR30][R10.64] ;  /* 0x0000001e0a207981 */ /* 0x0080e6000c1e1500 */
[C---:B------:R-:W-:Y:S01]  /*4520*/  IMAD.WIDE R18, R93.reuse, 0x2, R108 ;  /* 0x000000025d127825 */ /* 0x040fe200078e026c */
[----:B------:R0:W3:Y:S03]  /*4530*/  LDG.E.U16 R34, desc[UR30][R14.64] ;  /* 0x0000001e0e227981 */ /* 0x0000e6000c1e1500 */
[C---:B------:R-:W-:Y:S01]  /*4540*/  IMAD.WIDE R20, R93.reuse, 0x2, R106 ;  /* 0x000000025d147825 */ /* 0x040fe200078e026a */
[----:B------:R0:W3:Y:S03]  /*4550*/  LDG.E.U16 R36, desc[UR30][R16.64] ;  /* 0x0000001e10247981 */ /* 0x0000e6000c1e1500 */
[C---:B------:R-:W-:Y:S01]  /*4560*/  IMAD.WIDE R22, R93.reuse, 0x2, R104 ;  /* 0x000000025d167825 */ /* 0x040fe200078e0268 */
[----:B------:R0:W3:Y:S03]  /*4570*/  LDG.E.U16 R38, desc[UR30][R18.64] ;  /* 0x0000001e12267981 */ /* 0x0000e6000c1e1500 */
[C---:B-1----:R-:W-:Y:S01]  /*4580*/  IMAD.WIDE R6, R93.reuse, 0x2, R98 ;  /* 0x000000025d067825 */ /* 0x042fe200078e0262 */
[----:B------:R-:W3:Y:S03]  /*4590*/  LDG.E.U16 R20, desc[UR30][R20.64] ;  /* 0x0000001e14147981 */ /* 0x000ee6000c1e1500 */
[C---:B------:R-:W-:Y:S01]  /*45a0*/  IMAD.WIDE R24, R93.reuse, 0x2, R96 ;  /* 0x000000025d187825 */ /* 0x040fe200078e0260 */
[----:B------:R-:W3:Y:S03]  /*45b0*/  LDG.E.U16 R22, desc[UR30][R22.64] ;  /* 0x0000001e16167981 */ /* 0x000ee6000c1e1500 */
[C---:B------:R-:W-:Y:S01]  /*45c0*/  IMAD.WIDE R26, R93.reuse, 0x2, R94 ;  /* 0x000000025d1a7825 */ /* 0x040fe200078e025e */
[----:B------:R1:W3:Y:S03]  /*45d0*/  LDG.E.U16 R40, desc[UR30][R6.64] ;  /* 0x0000001e06287981 */ /* 0x0002e6000c1e1500 */
[C---:B-----5:R-:W-:Y:S01]  /*45e0*/  IMAD.WIDE R8, R93.reuse, 0x2, R90 ;  /* 0x000000025d087825 */ /* 0x060fe200078e025a */
[----:B------:R-:W5:Y:S03]  /*45f0*/  LDG.E.U16 R102, desc[UR30][R24.64] ;  /* 0x0000001e18667981 */ /* 0x000f66000c1e1500 */
[C---:B0-----:R-:W-:Y:S01]  /*4600*/  IMAD.WIDE R10, R93.reuse, 0x2, R88 ;  /* 0x000000025d0a7825 */ /* 0x041fe200078e0258 */
[----:B------:R-:W5:Y:S03]  /*4610*/  LDG.E.U16 R150, desc[UR30][R26.64] ;  /* 0x0000001e1a967981 */ /* 0x000f66000c1e1500 */
[C---:B------:R-:W-:Y:S01]  /*4620*/  IMAD.WIDE R14, R93.reuse, 0x2, R86 ;  /* 0x000000025d0e7825 */ /* 0x040fe200078e0256 */
[----:B------:R-:W5:Y:S03]  /*4630*/  LDG.E.U16 R152, desc[UR30][R8.64] ;  /* 0x0000001e08987981 */ /* 0x000f66000c1e1500 */
[C---:B------:R-:W-:Y:S01]  /*4640*/  IMAD.WIDE R16, R93.reuse, 0x2, R84 ;  /* 0x000000025d107825 */ /* 0x040fe200078e0254 */
[----:B------:R-:W5:Y:S03]  /*4650*/  LDG.E.U16 R154, desc[UR30][R10.64] ;  /* 0x0000001e0a9a7981 */ /* 0x000f66000c1e1500 */
[----:B------:R-:W-:Y:S01]  /*4660*/  IMAD.WIDE R18, R93, 0x2, R82 ;  /* 0x000000025d127825 */ /* 0x000fe200078e0252 */
[----:B------:R-:W5:Y:S04]  /*4670*/  LDG.E.U16 R156, desc[UR30][R14.64] ;  /* 0x0000001e0e9c7981 */ /* 0x000f68000c1e1500 */
[----:B------:R-:W5:Y:S04]  /*4680*/  LDG.E.U16 R158, desc[UR30][R16.64] ;  /* 0x0000001e109e7981 */ /* 0x000f68000c1e1500 */
[----:B------:R-:W5:Y:S01]  /*4690*/  LDG.E.U16 R160, desc[UR30][R18.64] ;  /* 0x0000001e12a07981 */ /* 0x000f62000c1e1500 */
[----:B------:R-:W-:-:S02]  /*46a0*/  F2FP.BF16.F32.PACK_AB R4, R29, R4 ;  /* 0x000000041d04723e */ /* 0x000fc400000010ff */
[----:B------:R-:W-:Y:S02]  /*46b0*/  F2FP.BF16.F32.PACK_AB R5, R31, R42 ;  /* 0x0000002a1f05723e */ /* 0x000fe400000010ff */
[----:B-1----:R-:W-:Y:S02]  /*46c0*/  F2FP.BF16.F32.PACK_AB R6, R33, R44 ;  /* 0x0000002c2106723e */ /* 0x002fe400000010ff */
[----:B------:R-:W-:Y:S01]  /*46d0*/  F2FP.BF16.F32.PACK_AB R7, R35, R46 ;  /* 0x0000002e2307723e */ /* 0x000fe200000010ff */
[----:B------:R-:W-:-:S03]  /*46e0*/  FADD R101, -R77, R12 ;  /* 0x0000000c4d657221 */ /* 0x000fc60000000100 */
[----:B------:R-:W-:Y:S01]  /*46f0*/  STTM.16dp32bit_t0_t15.x4 tmem[UR12+0x80], R4 ;  /* 0x00008004000079ed */ /* 0x000fe2000890000c */
[----:B------:R-:W-:Y:S01]  /*4700*/  STTM.16dp32bit_t16_t31.x4 tmem[UR12+0x84], R4 ;  /* 0x00008404000079ed */ /* 0x000fe2000892000c */
[----:B------:R-:W-:-:S06]  /*4710*/  FMUL R101, R101, 1.4426950216293334961 ;  /* 0x3fb8aa3b65657820 */ /* 0x000fcc0000400000 */
[----:B------:R-:W0:Y:S01]  /*4720*/  MUFU.EX2 R101, R101 ;  /* 0x0000006500657308 */ /* 0x000e220000000800 */
[----:B------:R-:W-:Y:S01]  /*4730*/  ULEA UR8, UR28, UR11, 0x3 ;  /* 0x0000000b1c087291 */ /* 0x000fe2000f8e18ff */
[----:B------:R-:W-:Y:S01]  /*4740*/  FADD R100, R103, R100 ;  /* 0x0000006467647221 */ /* 0x000fe20000000000 */
[----:B------:R-:W-:Y:S02]  /*4750*/  UMOV UR4, UR7 ;  /* 0x0000000700047c82 */ /* 0x000fe40008000000 */
[----:B------:R-:W-:Y:S01]  /*4760*/  UIADD3 UR8, UPT, UPT, UR8, 0x7000, URZ ;  /* 0x0000700008087890 */ /* 0x000fe2000fffe0ff */
[----:B----4-:R-:W-:Y:S04]  /*4770*/  STS.U16 [R75+UR11+0x6000], R28 ;  /* 0x0060001c4b007988 */ /* 0x010fe8000800040b */
[----:B--2---:R-:W-:Y:S04]  /*4780*/  STS.U16 [R75+UR11+0x6100], R30 ;  /* 0x0061001e4b007988 */ /* 0x004fe8000800040b */
[----:B---3--:R-:W-:Y:S04]  /*4790*/  STS.U16 [R75+UR11+0x6200], R32 ;  /* 0x006200204b007988 */ /* 0x008fe8000800040b */
[----:B------:R-:W-:Y:S04]  /*47a0*/  STS.U16 [R75+UR11+0x6300], R34 ;  /* 0x006300224b007988 */ /* 0x000fe8000800040b */
[----:B------:R-:W-:Y:S04]  /*47b0*/  STS.U16 [R75+UR11+0x6400], R36 ;  /* 0x006400244b007988 */ /* 0x000fe8000800040b */
[----:B------:R-:W-:Y:S04]  /*47c0*/  STS.U16 [R75+UR11+0x6500], R38 ;  /* 0x006500264b007988 */ /* 0x000fe8000800040b */
[----:B------:R-:W-:Y:S04]  /*47d0*/  STS.U16 [R75+UR11+0x6600], R20 ;  /* 0x006600144b007988 */ /* 0x000fe8000800040b */
[----:B------:R-:W-:Y:S04]  /*47e0*/  STS.U16 [R75+UR11+0x6700], R22 ;  /* 0x006700164b007988 */ /* 0x000fe8000800040b */
[----:B------:R1:W-:Y:S04]  /*47f0*/  STS.U16 [R75+UR11+0x6800], R40 ;  /* 0x006800284b007988 */ /* 0x0003e8000800040b */
[----:B-----5:R2:W-:Y:S04]  /*4800*/  STS.U16 [R75+UR11+0x6900], R102 ;  /* 0x006900664b007988 */ /* 0x0205e8000800040b */
        /* <DEDUP_REMOVED lines=8> */
[----:B-1----:R-:W-:Y:S01]  /*4890*/  LDTM.16dp32bit_t0_t15.x64 R4, tmem[UR12] ;  /* 0x0000000c000479ee */ /* 0x002fe20008b00000 */
[----:B------:R-:W0:Y:S01]  /*48a0*/  LDTM.16dp32bit_t16_t31.x64 R4, tmem[UR12+0x40] ;  /* 0x0000400c000479ee */ /* 0x000e220008b20000 */
[----:B------:R-:W-:Y:S01]  /*48b0*/  NOP ;  /* 0x0000000000007918 */ /* 0x000fe20000000000 */
[C---:B0-----:R-:W-:Y:S01]  /*48c0*/  FMUL R4, R101.reuse, R4 ;  /* 0x0000000465047220 */ /* 0x041fe20000400000 */
        /* <DEDUP_REMOVED lines=64> */
[----:B------:R2:W-:Y:S01]  /*4cd0*/  STTM.16dp32bit_t16_t31.x64 tmem[UR12+0x40], R4 ;  /* 0x00004004000079ed */ /* 0x0005e20008b2000c */
[----:B------:R-:W0:Y:S02]  /*4ce0*/  FENCE.VIEW.ASYNC.T ;  /* 0x00000000000073c6 */ /* 0x000e240000000200 */
[----:B0-----:R-:W-:Y:S06]  /*4cf0*/  BAR.SYNC.DEFER_BLOCKING 0x0 ;  /* 0x0000000000007b1d */ /* 0x001fec0000010000 */
[----:B------:R0:W-:Y:S06]  /*4d00*/  MEMBAR.ALL.CTA ;  /* 0x0000000000007992 */ /* 0x0001ec0000008000 */
[----:B0-----:R-:W0:Y:S02]  /*4d10*/  FENCE.VIEW.ASYNC.S ;  /* 0x00000000000073c6 */ /* 0x001e240000000000 */
[----:B0-----:R-:W-:Y:S06]  /*4d20*/  BAR.SYNC.DEFER_BLOCKING 0x0 ;  /* 0x0000000000007b1d */ /* 0x001fec0000010000 */
[----:B------:R-:W-:Y:S05]  /*4d30*/  BRA.U UP2, `(.L_x_16) ;  /* 0x0000000102207547 */ /* 0x000fea000b800000 */
[----:B------:R-:W-:Y:S01]  /*4d40*/  UMOV UR9, URZ ;  /* 0x000000ff00097c82 */ /* 0x000fe20008000000 */
[----:B------:R-:W-:Y:S01]  /*4d50*/  UMOV UR71, 0xc0004010 ;  /* 0xc000401000477882 */ /* 0x000fe20000000000 */
[----:B------:R-:W-:Y:S01]  /*4d60*/  UMOV UR22, 0x0 ;  /* 0x0000000000167882 */ /* 0x000fe20000000000 */
[----:B------:R-:W-:Y:S01]  /*4d70*/  UMOV UR23, 0x4200490 ;  /* 0x0420049000177882 */ /* 0x000fe20000000000 */
[----:B------:R-:W-:Y:S01]  /*4d80*/  UMOV UR5, UR8 ;  /* 0x0000000800057c82 */ /* 0x000fe20008000000 */
[----:B------:R0:W-:Y:S01]  /*4d90*/  UTCHMMA tmem[UR68], gdesc[UR70], tmem[UR29], tmem[UR22], idesc[UR23], UPT ;  /* 0x00ff1646440079ea */ /* 0x0001e2000b80001d */
[----:B------:R0:W-:Y:S01]  /*4da0*/  UTCBAR [UR5], URZ ;  /* 0x000000ff050073e9 */ /* 0x0001e200080000ff */
[----:B------:R-:W-:Y:S02]  /*4db0*/  NOP ;  /* 0x0000000000007918 */ /* 0x000fe40000000000 */
.L_x_16:
[----:B------:R-:W-:Y:S01]  /*4dc0*/  UIADD3 UR28, UPT, UPT, UR28, 0x1, URZ ;  /* 0x000000011c1c7890 */ /* 0x000fe2000fffe0ff */
[----:B------:R-:W-:Y:S01]  /*4dd0*/  FFMA R78, R101, R78, R100 ;  /* 0x0000004e654e7223 */ /* 0x000fe20000000064 */
[----:B------:R-:W-:Y:S01]  /*4de0*/  UIADD3 UR6, UPT, UPT, UR6, 0x10, URZ ;  /* 0x0000001006067890 */ /* 0x000fe2000fffe0ff */
[----:B------:R-:W-:Y:S01]  /*4df0*/  VIADD R93, R93, UR27 ;  /* 0x0000001b5d5d7c36 */ /* 0x000fe20008000000 */
[----:B------:R-:W-:Y:S01]  /*4e00*/  UISETP.GT.AND UP0, UPT, UR28, 0x1, UPT ;  /* 0x000000011c00788c */ /* 0x000fe2000bf04270 */
[----:B------:R-:W-:Y:S01]  /*4e10*/  IMAD.IADD R92, R79, 0x1, R92 ;  /* 0x000000014f5c7824 */ /* 0x000fe200078e025c */
[----:B--2---:R-:W-:Y:S01]  /*4e20*/  MOV R13, UR4 ;  /* 0x00000004000d7c02 */ /* 0x004fe20008000f00 */
[----:B------:R-:W-:Y:S01]  /*4e30*/  IMAD.MOV.U32 R12, RZ, RZ, R77 ;  /* 0x000000ffff0c7224 */ /* 0x000fe200078e004d */
[----:B------:R-:W-:Y:S02]  /*4e40*/  USEL UR7, URZ, 0x1, !UP0 ;  /* 0x00000001ff077887 */ /* 0x000fe4000c000000 */
[----:B------:R-:W-:-:S02]  /*4e50*/  USEL UR28, UR28, URZ, !UP0 ;  /* 0x000000ff1c1c7287 */ /* 0x000fc4000c000000 */
[----:B------:R-:W-:Y:S02]  /*4e60*/  UISETP.GE.AND UP0, UPT, UR6, UR26, UPT ;  /* 0x0000001a0600728c */ /* 0x000fe4000bf06270 */
[----:B------:R-:W-:-:S07]  /*4e70*/  ULOP3.LUT UR7, UR4, UR7, URZ, 0x3c, !UPT ;  /* 0x0000000704077292 */ /* 0x000fce000f8e3cff */
[----:B------:R-:W-:Y:S05]  /*4e80*/  BRA.U !UP0, `(.L_x_17) ;  /* 0xffffffed08347547 */ /* 0x000fea000b83ffff */
.L_x_12:
[C---:B------:R-:W-:Y:S01]  /*4e90*/  FMUL R71, R78.reuse, 8388608 ;  /* 0x4b0000004e477820 */ /* 0x040fe20000400000 */
[----:B------:R-:W-:Y:S01]  /*4ea0*/  FSETP.GEU.AND P3, PT, R78, 1.175494350822287508e-38, PT ;  /* 0x008000004e00780b */ /* 0x000fe20003f6e000 */
[----:B0-----:R-:W0:Y:S01]  /*4eb0*/  LDCU UR5, c[0x0][0x3f0] ;  /* 0x00007e00ff0577ac */ /* 0x001e220008000800 */
[----:B-12---:R-:W-:Y:S02]  /*4ec0*/  IMAD.MOV.U32 R4, RZ, RZ, 0x3dc6b27f ;  /* 0x3dc6b27fff047424 */ /* 0x006fe400078e00ff */
[----:B------:R-:W-:Y:S01]  /*4ed0*/  FSEL R71, R71, R78, !P3 ;  /* 0x0000004e47477208 */ /* 0x000fe20005800000 */
[----:B------:R-:W-:-:S04]  /*4ee0*/  IMAD.SHL.U32 R73, R0, 0x10, RZ ;  /* 0x0000001000497824 */ /* 0x000fc800078e00ff */
[----:B------:R-:W-:-:S05]  /*4ef0*/  VIADD R3, R71, 0xc0cafb0d ;  /* 0xc0cafb0d47037836 */ /* 0x000fca0000000000 */
[----:B------:R-:W-:-:S04]  /*4f00*/  LOP3.LUT R72, R3, 0xff800000, RZ, 0xc0, !PT ;  /* 0xff80000003487812 */ /* 0x000fc800078ec0ff */
[----:B------:R-:W-:Y:S01]  /*4f10*/  IADD3 R3, PT, PT, R71, -R72, RZ ;  /* 0x8000004847037210 */ /* 0x000fe20007ffe0ff */
[----:B0-----:R-:W-:-:S04]  /*4f20*/  UISETP.GE.AND UP0, UPT, UR5, 0x1, UPT ;  /* 0x000000010500788c */ /* 0x001fc8000bf06270 */
[----:B------:R-:W-:Y:S01]  /*4f30*/  FADD R69, R3, -1 ;  /* 0xbf80000003457421 */ /* 0x000fe20000000000 */
[----:B------:R-:W-:-:S03]  /*4f40*/  IMAD.SHL.U32 R3, R0, 0x80, RZ ;  /* 0x0000008000037824 */ /* 0x000fc600078e00ff */
[----:B------:R-:W-:Y:S02]  /*4f50*/  FFMA.FTZ R4, R69, R4, -0.16845393180847167969 ;  /* 0xbe2c7f3045047423 */ /* 0x000fe40000010004 */
[----:B------:R-:W-:Y:S02]  /*4f60*/  LOP3.LUT R3, R3, 0x800, RZ, 0xc0, !PT ;  /* 0x0000080003037812 */ /* 0x000fe400078ec0ff */
[----:B------:R-:W-:Y:S02]  /*4f70*/  FFMA.FTZ R4, R69, R4, 0.1716887056827545166 ;  /* 0x3e2fcf2a45047423 */ /* 0x000fe40000010004 */
[----:B------:R-:W-:Y:S01]  /*4f80*/  IADD3 R5, PT, PT, R3, UR11, RZ ;  /* 0x0000000b03057c10 */ /* 0x000fe2000fffe0ff */
[----:B------:R-:W-:Y:S02]  /*4f90*/  IMAD.SHL.U32 R3, R0, 0x8, RZ ;  /* 0x0000000800037824 */ /* 0x000fe400078e00ff */
[----:B------:R-:W-:Y:S02]  /*4fa0*/  FFMA.FTZ R4, R69, R4, -0.17900948226451873779 ;  /* 0xbe374e4345047423 */ /* 0x000fe40000010004 */
[----:B------:R-:W-:-:S02]  /*4fb0*/  IMAD R70, R76, 0x10, R5 ;  /* 0x000000104c467824 */ /* 0x000fc400078e0205 */
[----:B------:R-:W-:Y:S01]  /*4fc0*/  FFMA.FTZ R4, R69, R4, 0.20512372255325317383 ;  /* 0x3e520bf445047423 */ /* 0x000fe20000010004 */
[----:B------:R-:W-:-:S03]  /*4fd0*/  LOP3.LUT R3, R3, 0x300, RZ, 0xc0, !PT ;  /* 0x0000030003037812 */ /* 0x000fc600078ec0ff */
[----:B------:R-:W-:Y:S01]  /*4fe0*/  FFMA.FTZ R4, R69, R4, -0.24046532809734344482 ;  /* 0xbe763c8b45047423 */ /* 0x000fe20000010004 */
[----:B------:R-:W-:Y:S02]  /*4ff0*/  IADD3 R70, PT, PT, R3, R70, RZ ;  /* 0x0000004603467210 */ /* 0x000fe40007ffe0ff */
[----:B------:R-:W-:Y:S01]  /*5000*/  SHF.R.U32.HI R3, RZ, 0x2, R0 ;  /* 0x00000002ff037819 */ /* 0x000fe20000011600 */
[----:B------:R-:W-:-:S03]  /*5010*/  FFMA.FTZ R4, R69, R4, 0.28857114911079406738 ;  /* 0x3e93bf9945047423 */ /* 0x000fc60000010004 */
[----:B------:R-:W-:Y:S01]  /*5020*/  LOP3.LUT R3, R3, 0x18, RZ, 0xc0, !PT ;  /* 0x0000001803037812 */ /* 0x000fe200078ec0ff */
[----:B------:R-:W-:Y:S01]  /*5030*/  FFMA.FTZ R4, R69, R4, -0.36067417263984680176 ;  /* 0xbeb8aa4945047423 */ /* 0x000fe20000010004 */
[----:B------:R-:W-:Y:S06]  /*5040*/  BRA.U !UP0, `(.L_x_18) ;  /* 0x0000000108107547 */ /* 0x000fec000b800000 */
[----:B------:R-:W-:-:S06]  /*5050*/  USHF.L.U32 UR4, UR4, 0x1f, URZ ;  /* 0x0000001f04047899 */ /* 0x000fcc00080006ff */
[----:B------:R-:W-:-:S04]  /*5060*/  IMAD.U32 R5, RZ, RZ, UR4 ;  /* 0x00000004ff057e24 */ /* 0x000fc8000f8e00ff */
[----:B------:R-:W0:Y:S02]  /*5070*/  SYNCS.PHASECHK.TRANS64.TRYWAIT P2, [UR8], R5 ;  /* 0x00000005ff0075a7 */ /* 0x000e240008041108 */
[----:B0-----:R-:W-:Y:S05]  /*5080*/  @!P2 BRA `(.L_x_19) ;  /* 0x000000280030a947 */ /* 0x001fea0003800000 */
.L_x_18:
[----:B------:R-:W-:Y:S01]  /*5090*/  BAR.SYNC.DEFER_BLOCKING 0x0 ;  /* 0x0000000000007b1d */ /* 0x000fe20000010000 */
[C---:B------:R-:W-:Y:S01]  /*50a0*/  FSETP.GT.AND P2, PT, |R78|.reuse, 8.50705917302346158658e+37, PT ;  /* 0x7e8000004e00780b */ /* 0x040fe20003f44200 */
[C---:B------:R-:W-:Y:S01]  /*50b0*/  FFMA.FTZ R68, R69.reuse, R4, 0.48089820146560668945 ;  /* 0x3ef6384a45447423 */ /* 0x040fe20000010004 */
[----:B------:R-:W-:Y:S02]  /*50c0*/  FSETP.GEU.AND P4, PT, |R78|, 1.175494350822287508e-38, PT ;  /* 0x008000004e00780b */ /* 0x000fe40003f8e200 */
[----:B------:R-:W-:Y:S01]  /*50d0*/  I2FP.F32.S32 R72, R72 ;  /* 0x0000004800487245 */ /* 0x000fe20000201400 */
[----:B------:R-:W-:Y:S01]  /*50e0*/  FFMA.FTZ R74, R69, R68, -0.72134751081466674805 ;  /* 0xbf38aa3b454a7423 */ /* 0x000fe20000010044 */
[----:B------:R-:W-:Y:S01]  /*50f0*/  LOP3.LUT R68, R3, 0x1f, R0, 0xf8, !PT ;  /* 0x0000001f03447812 */ /* 0x000fe200078ef800 */
[----:B------:R-:W0:Y:S01]  /*5100*/  LDCU.64 UR4, c[0x0][0x3e0] ;  /* 0x00007c00ff0477ac */ /* 0x000e220008000a00 */
[----:B------:R-:W-:Y:S01]  /*5110*/  FSEL R3, RZ, -23, P3 ;  /* 0xc1b80000ff037808 */ /* 0x000fe20001800000 */
[----:B------:R-:W-:Y:S01]  /*5120*/  FMUL R74, R69, R74 ;  /* 0x0000004a454a7220 */ /* 0x000fe20000400000 */
[----:B------:R-:W-:-:S02]  /*5130*/  SHF.L.U32 R75, R68, 0x3, RZ ;  /* 0x00000003444b7819 */ /* 0x000fc400000006ff */
[----:B------:R-:W-:Y:S01]  /*5140*/  LOP3.LUT R73, R73, 0x30, RZ, 0xc0, !PT ;  /* 0x0000003049497812 */ /* 0x000fe200078ec0ff */
[----:B------:R-:W-:Y:S01]  /*5150*/  @P2 FMUL R78, R78, 0.25 ;  /* 0x3e8000004e4e2820 */ /* 0x000fe20000400000 */
[----:B------:R-:W-:Y:S01]  /*5160*/  LOP3.LUT R76, R75, 0xc0, RZ, 0xc0, !PT ;  /* 0x000000c04b4c7812 */ /* 0x000fe200078ec0ff */
[----:B------:R-:W-:Y:S01]  /*5170*/  FFMA.FTZ R72, R72, 1.1920928955078125e-07, R3 ;  /* 0x3400000048487823 */ /* 0x000fe20000010003 */
[C---:B------:R-:W-:Y:S01]  /*5180*/  FMUL R74, R69.reuse, R74 ;  /* 0x0000004a454a7220 */ /* 0x040fe20000400000 */
[----:B------:R-:W-:Y:S01]  /*5190*/  @!P4 FMUL R78, R78, 16777216 ;  /* 0x4b8000004e4ec820 */ /* 0x000fe20000400000 */
[----:B------:R-:W-:Y:S02]  /*51a0*/  IADD3 R3, PT, PT, R76, UR11, R73 ;  /* 0x0000000b4c037c10 */ /* 0x000fe4000fffe049 */
[----:B------:R-:W-:Y:S01]  /*51b0*/  FFMA.FTZ R69, R69, 1.4426950216293334961, R74 ;  /* 0x3fb8aa3b45457823 */ /* 0x000fe2000001004a */
[----:B------:R-:W1:Y:S01]  /*51c0*/  MUFU.RCP R73, R78 ;  /* 0x0000004e00497308 */ /* 0x000e620000001000 */
[----:B------:R-:W-:Y:S01]  /*51d0*/  SHF.R.U32.HI R102, RZ, 0x6, R0 ;  /* 0x00000006ff667819 */ /* 0x000fe20000011600 */
[----:B------:R-:W2:Y:S02]  /*51e0*/  @!P1 SYNCS.CCTL.IV [UR11+0x7000] ;  /* 0x00700000ff0099b1 */ /* 0x000ea4000800000b */
[----:B--2---:R-:W-:Y:S01]  /*51f0*/  BAR.SYNC.DEFER_BLOCKING 0x0 ;  /* 0x0000000000007b1d */ /* 0x004fe20000010000 */
[----:B------:R-:W-:Y:S01]  /*5200*/  LOP3.LUT R0, R0, 0x7f, RZ, 0xc0, !PT ;  /* 0x0000007f00007812 */ /* 0x000fe200078ec0ff */
[----:B------:R-:W-:Y:S01]  /*5210*/  FADD R72, R72, R69 ;  /* 0x0000004548487221 */ /* 0x000fe20000000000 */
[----:B------:R-:W-:Y:S01]  /*5220*/  SGXT.U32 R102, R102, 0x1 ;  /* 0x000000016666781a */ /* 0x000fe20000000000 */
[----:B0-----:R-:W-:Y:S01]  /*5230*/  UIMAD UR4, UR10, UR4, URZ ;  /* 0x000000040a0472a4 */ /* 0x001fe2000f8e02ff */
[----:B------:R-:W-:-:S03]  /*5240*/  ISETP.GE.U32.AND P3, PT, R71, 0x7f800000, PT ;  /* 0x7f8000004700780c */ /* 0x000fc60003f66070 */
[----:B------:R-:W0:Y:S01]  /*5250*/  LDC R69, c[0x0][0x3e8] ;  /* 0x0000fa00ff457b82 */ /* 0x000e220000000800 */
[----:B------:R-:W-:Y:S01]  /*5260*/  LDTM.16dp32bit_t0_t15.x64 R4, tmem[UR12] ;  /* 0x0000000c000479ee */ /* 0x000fe20008b00000 */
[----:B------:R-:W2:Y:S01]  /*5270*/  LDTM.16dp32bit_t16_t31.x64 R4, tmem[UR12+0x40] ;  /* 0x0000400c000479ee */ /* 0x000ea20008b20000 */
[----:B------:R-:W-:Y:S01]  /*5280*/  USHF.L.U32 UR6, UR4, 0x1, URZ ;  /* 0x0000000104067899 */ /* 0x000fe200080006ff */
[----:B------:R-:W-:-:S04]  /*5290*/  SHF.L.U32 R68, R68, 0x4, RZ ;  /* 0x0000000444447819 */ /* 0x000fc800000006ff */
[----:B------:R-:W-:Y:S02]  /*52a0*/  LOP3.LUT R68, R68, 0xf0, RZ, 0xc0, !PT ;  /* 0x000000f044447812 */ /* 0x000fe400078ec0ff */
[----:B------:R-:W-:-:S04]  /*52b0*/  @P3 IMAD.MOV.U32 R100, RZ, RZ, 0x7f800000 ;  /* 0x7f800000ff643424 */ /* 0x000fc800078e00ff */
[----:B------:R-:W-:Y:S01]  /*52c0*/  @P3 FFMA.FTZ R72, R71, R100, +INF ;  /* 0x7f80000047483423 */ /* 0x000fe20000010064 */
[----:B------:R-:W3:Y:S01]  /*52d0*/  @!P1 SYNCS.CCTL.IV [UR11+0x7008] ;  /* 0x00700800ff0099b1 */ /* 0x000ee2000800000b */
[----:B------:R-:W-:Y:S01]  /*52e0*/  NOP ;  /* 0x0000000000007918 */ /* 0x000fe20000000000 */
[----:B--2---:R-:W-:Y:S01]  /*52f0*/  @P2 FMUL R11, R11, 0.25 ;  /* 0x3e8000000b0b2820 */ /* 0x004fe20000400000 */
[----:B------:R-:W-:Y:S01]  /*5300*/  @P2 FMUL R6, R6, 0.25 ;  /* 0x3e80000006062820 */ /* 0x000fe20000400000 */
        /* <DEDUP_REMOVED lines=14> */
[----:B------:R-:W-:Y:S01]  /*53f0*/  @!P4 FMUL R11, R11, 16777216 ;  /* 0x4b8000000b0bc820 */ /* 0x000fe20000400000 */
        /* <DEDUP_REMOVED lines=15> */
[C---:B-1----:R-:W-:Y:S01]  /*54f0*/  FMUL R74, R73.reuse, R11 ;  /* 0x0000000b494a7220 */ /* 0x042fe20000400000 */
        /* <DEDUP_REMOVED lines=14> */
[----:B------:R-:W-:Y:S01]  /*55e0*/  FMUL R18, R73, R19 ;  /* 0x0000001349127220 */ /* 0x000fe20000400000 */
[----:B------:R-:W-:Y:S01]  /*55f0*/  F2FP.BF16.F32.PACK_AB R8, R6, R5 ;  /* 0x000000050608723e */ /* 0x000fe200000010ff */
[----:B------:R-:W-:Y:S01]  /*5600*/  @P2 FMUL R22, R22, 0.25 ;  /* 0x3e80000016162820 */ /* 0x000fe20000400000 */
        /* <DEDUP_REMOVED lines=14> */
[----:B------:R-:W-:Y:S01]  /*56f0*/  @P2 FMUL R28, R28, 0.25 ;  /* 0x3e8000001c1c2820 */ /* 0x000fe20000400000 */
[----:B---3--:R1:W-:Y:S01]  /*5700*/  STS.128 [R70], R4 ;  /* 0x0000000446007388 */ /* 0x0083e20000000c00 */
[----:B------:R-:W-:Y:S01]  /*5710*/  @P2 FMUL R30, R30, 0.25 ;  /* 0x3e8000001e1e2820 */ /* 0x000fe20000400000 */
[----:B------:R-:W-:Y:S01]  /*5720*/  @P2 FMUL R33, R33, 0.25 ;  /* 0x3e80000021212820 */ /* 0x000fe20000400000 */
[----:B------:R-:W-:Y:S01]  /*5730*/  @!P4 FMUL R22, R22, 16777216 ;  /* 0x4b8000001616c820 */ /* 0x000fe20000400000 */
[----:B------:R-:W-:Y:S01]  /*5740*/  STS.128 [R70+0x400], R8 ;  /* 0x0004000846007388 */ /* 0x000fe20000000c00 */
        /* <DEDUP_REMOVED lines=21> */
[----:B------:R-:W-:Y:S01]  /*58a0*/  LEA R33, R0, UR11, 0x4 ;  /* 0x0000000b00217c11 */ /* 0x000fe2000f8e20ff */
[----:B------:R-:W-:Y:S01]  /*58b0*/  BAR.SYNC.DEFER_BLOCKING 0x0 ;  /* 0x0000000000007b1d */ /* 0x000fe20000010000 */
        /* <DEDUP_REMOVED lines=19> */
[----:B------:R-:W-:Y:S01]  /*59f0*/  FMUL R35, R73, R35 ;  /* 0x0000002349237220 */ /* 0x000fe20000400000 */
[----:B------:R-:W-:Y:S01]  /*5a00*/  @P2 FMUL R46, R46, 0.25 ;  /* 0x3e8000002e2e2820 */ /* 0x000fe20000400000 */
[----:B------:R-:W-:Y:S01]  /*5a10*/  F2FP.BF16.F32.PACK_AB R22, R30, R29 ;  /* 0x0000001d1e16723e */ /* 0x000fe200000010ff */
[----:B------:R-:W-:Y:S01]  /*5a20*/  @P2 FMUL R47, R47, 0.25 ;  /* 0x3e8000002f2f2820 */ /* 0x000fe20000400000 */
[----:B------:R-:W2:Y:S01]  /*5a30*/  LDS.128 R24, [R33] ;  /* 0x0000000021187984 */ /* 0x000ea20000000c00 */
[----:B------:R-:W-:Y:S01]  /*5a40*/  F2FP.BF16.F32.PACK_AB R15, R34, R31 ;  /* 0x0000001f220f723e */ /* 0x000fe200000010ff */
[----:B------:R-:W-:Y:S01]  /*5a50*/  @P2 FMUL R48, R48, 0.25 ;  /* 0x3e80000030302820 */ /* 0x000fe20000400000 */
[----:B------:R-:W-:Y:S01]  /*5a60*/  F2FP.BF16.F32.PACK_AB R23, R35, R76 ;  /* 0x0000004c2317723e */ /* 0x000fe200000010ff */
[----:B------:R-:W-:Y:S01]  /*5a70*/  LDS.128 R16, [R33+0x800] ;  /* 0x0008000021107984 */ /* 0x000fe20000000c00 */
[----:B------:R-:W-:Y:S01]  /*5a80*/  @!P4 FMUL R46, R46, 16777216 ;  /* 0x4b8000002e2ec820 */ /* 0x000fe20000400000 */
[----:B------:R-:W-:Y:S01]  /*5a90*/  @!P4 FMUL R47, R47, 16777216 ;  /* 0x4b8000002f2fc820 */ /* 0x000fe20000400000 */
[----:B------:R-:W-:Y:S01]  /*5aa0*/  @P2 FMUL R50, R50, 0.25 ;  /* 0x3e80000032322820 */ /* 0x000fe20000400000 */
[----:B------:R-:W-:Y:S01]  /*5ab0*/  BAR.SYNC.DEFER_BLOCKING 0x0 ;  /* 0x0000000000007b1d */ /* 0x000fe20000010000 */
[----:B------:R-:W-:Y:S01]  /*5ac0*/  @!P4 FMUL R48, R48, 16777216 ;  /* 0x4b8000003030c820 */ /* 0x000fe20000400000 */
[C---:B------:R-:W-:Y:S01]  /*5ad0*/  FMUL R81, R73.reuse, R46 ;  /* 0x0000002e49517220 */ /* 0x040fe20000400000 */
[----:B------:R-:W-:Y:S01]  /*5ae0*/  FMUL R46, R73, R47 ;  /* 0x0000002f492e7220 */ /* 0x000fe20000400000 */
[----:B------:R-:W-:Y:S01]  /*5af0*/  @P2 FMUL R51, R51, 0.25 ;  /* 0x3e80000033332820 */ /* 0x000fe20000400000 */
[----:B------:R-:W-:Y:S01]  /*5b00*/  @!P4 FMUL R50, R50, 16777216 ;  /* 0x4b8000003232c820 */ /* 0x000fe20000400000 */
[----:B------:R-:W-:Y:S01]  /*5b10*/  FMUL R47, R73, R48 ;  /* 0x00000030492f7220 */ /* 0x000fe20000400000 */
[----:B------:R-:W-:Y:S01]  /*5b20*/  @P2 FMUL R52, R52, 0.25 ;  /* 0x3e80000034342820 */ /* 0x000fe20000400000 */
[----:B0-----:R-:W-:-:S02]  /*5b30*/  IMAD R48, R102, R69, RZ ;  /* 0x0000004566307224 */ /* 0x001fc400078e02ff */
[----:B------:R-:W-:Y:S01]  /*5b40*/  @!P4 FMUL R51, R51, 16777216 ;  /* 0x4b8000003333c820 */ /* 0x000fe20000400000 */
[----:B------:R-:W-:Y:S01]  /*5b50*/  FMUL R80, R73, R50 ;  /* 0x0000003249507220 */ /* 0x000fe20000400000 */
[----:B------:R-:W-:Y:S01]  /*5b60*/  @!P4 FMUL R52, R52, 16777216 ;  /* 0x4b8000003434c820 */ /* 0x000fe20000400000 */
[----:B------:R-:W-:Y:S02]  /*5b70*/  IMAD R50, R69, 0x2, R48 ;  /* 0x0000000245327824 */ /* 0x000fe400078e0230 */
[----:B------:R-:W-:Y:S01]  /*5b80*/  @P2 FMUL R54, R54, 0.25 ;  /* 0x3e80000036362820 */ /* 0x000fe20000400000 */
[----:B------:R-:W-:Y:S01]  /*5b90*/  FMUL R82, R73, R51 ;  /* 0x0000003349527220 */ /* 0x000fe20000400000 */
[----:B------:R-:W-:Y:S01]  /*5ba0*/  @P2 FMUL R55, R55, 0.25 ;  /* 0x3e80000037372820 */ /* 0x000fe20000400000 */
[----:B------:R-:W-:Y:S01]  /*5bb0*/  FMUL R51, R73, R52 ;  /* 0x0000003449337220 */ /* 0x000fe20000400000 */
[----:B------:R-:W-:Y:S01]  /*5bc0*/  @P2 FMUL R56, R56, 0.25 ;  /* 0x3e80000038382820 */ /* 0x000fe20000400000 */
[----:B------:R-:W-:Y:S01]  /*5bd0*/  @!P4 FMUL R54, R54, 16777216 ;  /* 0x4b8000003636c820 */ /* 0x000fe20000400000 */
[----:B------:R-:W-:Y:S01]  /*5be0*/  LEA R52, R69, R50, 0x1 ;  /* 0x0000003245347211 */ /* 0x000fe200078e08ff */
[----:B------:R-:W-:Y:S01]  /*5bf0*/  @!P4 FMUL R55, R55, 16777216 ;  /* 0x4b8000003737c820 */ /* 0x000fe20000400000 */
[----:B------:R-:W-:Y:S01]  /*5c00*/  @!P4 FMUL R56, R56, 16777216 ;  /* 0x4b8000003838c820 */ /* 0x000fe20000400000 */
[----:B------:R-:W-:Y:S01]  /*5c10*/  FMUL R84, R73, R54 ;  /* 0x0000003649547220 */ /* 0x000fe20000400000 */
[----:B------:R-:W-:Y:S01]  /*5c20*/  @P2 FMUL R58, R58, 0.25 ;  /* 0x3e8000003a3a2820 */ /* 0x000fe20000400000 */
[----:B------:R0:W-:Y:S01]  /*5c30*/  STS.128 [R70], R12 ;  /* 0x0000000c46007388 */ /* 0x0001e20000000c00 */
[----:B------:R-:W-:-:S02]  /*5c40*/  IMAD R54, R69, 0x2, R52 ;  /* 0x0000000245367824 */ /* 0x000fc400078e0234 */
[C---:B------:R-:W-:Y:S01]  /*5c50*/  FMUL R86, R73.reuse, R55 ;  /* 0x0000003749567220 */ /* 0x040fe20000400000 */
[----:B------:R-:W-:Y:S01]  /*5c60*/  @P2 FMUL R38, R38, 0.25 ;  /* 0x3e80000026262820 */ /* 0x000fe20000400000 */
[----:B------:R-:W-:Y:S01]  /*5c70*/  STS.128 [R70+0x400], R20 ;  /* 0x0004001446007388 */ /* 0x000fe20000000c00 */
[----:B------:R-:W-:Y:S01]  /*5c80*/  FMUL R55, R73, R56 ;  /* 0x0000003849377220 */ /* 0x000fe20000400000 */
[----:B------:R-:W-:Y:S01]  /*5c90*/  @P2 FMUL R39, R39, 0.25 ;  /* 0x3e80000027272820 */ /* 0x000fe20000400000 */
[----:B------:R-:W-:Y:S01]  /*5ca0*/  @P2 FMUL R59, R59, 0.25 ;  /* 0x3e8000003b3b2820 */ /* 0x000fe20000400000 */
[----:B------:R-:W-:Y:S01]  /*5cb0*/  BAR.SYNC.DEFER_BLOCKING 0x0 ;  /* 0x0000000000007b1d */ /* 0x000fe20000010000 */
[----:B------:R-:W-:Y:S01]  /*5cc0*/  @!P4 FMUL R58, R58, 16777216 ;  /* 0x4b8000003a3ac820 */ /* 0x000fe20000400000 */
[----:B------:R-:W-:Y:S02]  /*5cd0*/  IMAD R56, R69, 0x2, R54 ;  /* 0x0000000245387824 */ /* 0x000fe400078e0236 */
        /* <DEDUP_REMOVED lines=13> */
[----:B------:R-:W-:Y:S01]  /*5db0*/  FMUL R88, R73, R58 ;  /* 0x0000003a49587220 */ /* 0x000fe20000400000 */
[----:B------:R-:W-:Y:S01]  /*5dc0*/  @P2 FMUL R62, R62, 0.25 ;  /* 0x3e8000003e3e2820 */ /* 0x000fe20000400000 */
[----:B------:R-:W-:Y:S01]  /*5dd0*/  @!P4 FMUL R40, R40, 16777216 ;  /* 0x4b8000002828c820 */ /* 0x000fe20000400000 */
[----:B------:R-:W-:Y:S01]  /*5de0*/  @!P4 FMUL R41, R41, 16777216 ;  /* 0x4b8000002929c820 */ /* 0x000fe20000400000 */
[----:B------:R-:W-:Y:S01]  /*5df0*/  @!P4 FMUL R42, R42, 16777216 ;  /* 0x4b8000002a2ac820 */ /* 0x000fe20000400000 */
[----:B------:R-:W-:Y:S01]  /*5e00*/  @!P4 FMUL R43, R43, 16777216 ;  /* 0x4b8000002b2bc820 */ /* 0x000fe20000400000 */
[----:B------:R-:W-:Y:S01]  /*5e10*/  @!P4 FMUL R60, R60, 16777216 ;  /* 0x4b8000003c3cc820 */ /* 0x000fe20000400000 */
[----:B------:R-:W-:Y:S01]  /*5e20*/  LEA R58, R69, R56, 0x1 ;  /* 0x00000038453a7211 */ /* 0x000fe200078e08ff */
[----:B------:R-:W3:Y:S01]  /*5e30*/  LDS.128 R20, [R33] ;  /* 0x0000000021147984 */ /* 0x000ee20000000c00 */
[----:B------:R-:W-:Y:S01]  /*5e40*/  @!P4 FMUL R36, R36, 16777216 ;  /* 0x4b8000002424c820 */ /* 0x000fe20000400000 */
[----:B------:R-:W-:Y:S01]  /*5e50*/  @!P4 FMUL R37, R37, 16777216 ;  /* 0x4b8000002525c820 */ /* 0x000fe20000400000 */
[----:B------:R-:W-:Y:S01]  /*5e60*/  @!P4 FMUL R44, R44, 16777216 ;  /* 0x4b8000002c2cc820 */ /* 0x000fe20000400000 */
[----:B------:R-:W-:Y:S01]  /*5e70*/  LDS.128 R8, [R33+0x800] ;  /* 0x0008000021087984 */ /* 0x000fe20000000c00 */
[----:B------:R-:W-:Y:S01]  /*5e80*/  @!P4 FMUL R45, R45, 16777216 ;  /* 0x4b8000002d2dc820 */ /* 0x000fe20000400000 */
[----:B------:R-:W-:Y:S01]  /*5e90*/  @!P4 FMUL R49, R49, 16777216 ;  /* 0x4b8000003131c820 */ /* 0x000fe20000400000 */
[C---:B------:R-:W-:Y:S01]  /*5ea0*/  FMUL R79, R73.reuse, R38 ;  /* 0x00000026494f7220 */ /* 0x040fe20000400000 */
[C---:B------:R-:W-:Y:S01]  /*5eb0*/  FMUL R38, R73.reuse, R39 ;  /* 0x0000002749267220 */ /* 0x040fe20000400000 */
[----:B------:R-:W-:Y:S01]  /*5ec0*/  FMUL R90, R73, R59 ;  /* 0x0000003b495a7220 */ /* 0x000fe20000400000 */
[----:B------:R-:W-:Y:S01]  /*5ed0*/  @P2 FMUL R63, R63, 0.25 ;  /* 0x3e8000003f3f2820 */ /* 0x000fe20000400000 */
[----:B------:R-:W-:Y:S01]  /*5ee0*/  @!P4 FMUL R62, R62, 16777216 ;  /* 0x4b8000003e3ec820 */ /* 0x000fe20000400000 */
[C---:B------:R-:W-:Y:S01]  /*5ef0*/  FMUL R39, R73.reuse, R40 ;  /* 0x0000002849277220 */ /* 0x040fe20000400000 */
[C---:B------:R-:W-:Y:S01]  /*5f00*/  FMUL R78, R73.reuse, R41 ;  /* 0x00000029494e7220 */ /* 0x040fe20000400000 */
[C---:B------:R-:W-:Y:S01]  /*5f10*/  FMUL R42, R73.reuse, R42 ;  /* 0x0000002a492a7220 */ /* 0x040fe20000400000 */
[C---:B------:R-:W-:Y:S01]  /*5f20*/  FMUL R43, R73.reuse, R43 ;  /* 0x0000002b492b7220 */ /* 0x040fe20000400000 */
[C---:B------:R-:W-:Y:S01]  /*5f30*/  FMUL R59, R73.reuse, R60 ;  /* 0x0000003c493b7220 */ /* 0x040fe20000400000 */
[----:B------:R-:W-:Y:S01]  /*5f40*/  @P2 FMUL R64, R64, 0.25 ;  /* 0x3e80000040402820 */ /* 0x000fe20000400000 */
[C---:B------:R-:W-:Y:S01]  /*5f50*/  FMUL R36, R73.reuse, R36 ;  /* 0x0000002449247220 */ /* 0x040fe20000400000 */
[C---:B------:R-:W-:Y:S01]  /*5f60*/  FMUL R37, R73.reuse, R37 ;  /* 0x0000002549257220 */ /* 0x040fe20000400000 */
[C---:B------:R-:W-:Y:S01]  /*5f70*/  FMUL R44, R73.reuse, R44 ;  /* 0x0000002c492c7220 */ /* 0x040fe20000400000 */
[C---:B------:R-:W-:Y:S01]  /*5f80*/  FMUL R45, R73.reuse, R45 ;  /* 0x0000002d492d7220 */ /* 0x040fe20000400000 */
[----:B------:R-:W-:Y:S01]  /*5f90*/  FMUL R49, R73, R49 ;  /* 0x0000003149317220 */ /* 0x000fe20000400000 */
[----:B------:R-:W-:-:S02]  /*5fa0*/  IMAD R60, R69, 0x2, R58 ;  /* 0x00000002453c7824 */ /* 0x000fc400078e023a */
[----:B------:R-:W-:Y:S01]  /*5fb0*/  @!P4 FMUL R63, R63, 16777216 ;  /* 0x4b8000003f3fc820 */ /* 0x000fe20000400000 */
[----:B------:R-:W-:Y:S01]  /*5fc0*/  FMUL R92, R73, R62 ;  /* 0x0000003e495c7220 */ /* 0x000fe20000400000 */
[----:B------:R-:W-:Y:S01]  /*5fd0*/  @!P4 FMUL R64, R64, 16777216 ;  /* 0x4b8000004040c820 */ /* 0x000fe20000400000 */
[----:B------:R-:W-:Y:S01]  /*5fe0*/  IMAD R62, R69, 0x2, R60 ;  /* 0x00000002453e7824 */ /* 0x000fe200078e023c */
[----:B------:R-:W-:Y:S01]  /*5ff0*/  F2FP.BF16.F32.PACK_AB R41, R42, R39 ;  /* 0x000000272a29723e */ /* 0x000fe200000010ff */
[----:B------:R-:W-:Y:S01]  /*6000*/  @P2 FMUL R66, R66, 0.25 ;  /* 0x3e80000042422820 */ /* 0x000fe20000400000 */
[----:B-1----:R-:W-:Y:S01]  /*6010*/  F2FP.BF16.F32.PACK_AB R5, R43, R78 ;  /* 0x0000004e2b05723e */ /* 0x002fe200000010ff */
[----:B------:R-:W1:Y:S01]  /*6020*/  LDC.64 R30, c[0x0][0x398] ;  /* 0x0000e600ff1e7b82 */ /* 0x000e620000000a00 */
[----:B------:R-:W-:Y:S01]  /*6030*/  F2FP.BF16.F32.PACK_AB R40, R79, R36 ;  /* 0x000000244f28723e */ /* 0x000fe200000010ff */
[C---:B------:R-:W-:Y:S01]  /*6040*/  FMUL R94, R73.reuse, R63 ;  /* 0x0000003f495e7220 */ /* 0x040fe20000400000 */
[----:B------:R-:W-:Y:S01]  /*6050*/  F2FP.BF16.F32.PACK_AB R4, R38, R37 ;  /* 0x000000252604723e */ /* 0x000fe200000010ff */
[----:B------:R-:W-:Y:S01]  /*6060*/  FMUL R63, R73, R64 ;  /* 0x00000040493f7220 */ /* 0x000fe20000400000 */
[----:B------:R-:W-:Y:S01]  /*6070*/  F2FP.BF16.F32.PACK_AB R42, R81, R44 ;  /* 0x0000002c512a723e */ /* 0x000fe200000010ff */
[----:B------:R-:W-:Y:S01]  /*6080*/  @!P4 FMUL R66, R66, 16777216 ;  /* 0x4b8000004242c820 */ /* 0x000fe20000400000 */
[----:B------:R-:W-:Y:S01]  /*6090*/  F2FP.BF16.F32.PACK_AB R6, R46, R45 ;  /* 0x0000002d2e06723e */ /* 0x000fe200000010ff */
[----:B------:R-:W-:Y:S01]  /*60a0*/  @P2 FMUL R53, R53, 0.25 ;  /* 0x3e80000035352820 */ /* 0x000fe20000400000 */
[----:B------:R-:W-:Y:S01]  /*60b0*/  F2FP.BF16.F32.PACK_AB R43, R80, R47 ;  /* 0x0000002f502b723e */ /* 0x000fe200000010ff */
[----:B------:R-:W-:Y:S01]  /*60c0*/  BAR.SYNC.DEFER_BLOCKING 0x0 ;  /* 0x0000000000007b1d */ /* 0x000fe20000010000 */
[----:B------:R-:W-:Y:S01]  /*60d0*/  F2FP.BF16.F32.PACK_AB R7, R82, R49 ;  /* 0x000000315207723e */ /* 0x000fe200000010ff */
[----:B------:R-:W-:Y:S01]  /*60e0*/  @P2 FMUL R57, R57, 0.25 ;  /* 0x3e80000039392820 */ /* 0x000fe20000400000 */
[----:B------:R-:W-:Y:S01]  /*60f0*/  LEA R64, R69, R62, 0x1 ;  /* 0x0000003e45407211 */ /* 0x000fe200078e08ff */
[----:B------:R-:W-:Y:S01]  /*6100*/  @P2 FMUL R61, R61, 0.25 ;  /* 0x3e8000003d3d2820 */ /* 0x000fe20000400000 */
[----:B------:R-:W-:Y:S01]  /*6110*/  @P2 FMUL R65, R65, 0.25 ;  /* 0x3e80000041412820 */ /* 0x000fe20000400000 */
[----:B------:R-:W-:Y:S01]  /*6120*/  @P2 FMUL R67, R67, 0.25 ;  /* 0x3e80000043432820 */ /* 0x000fe20000400000 */
[----:B------:R-:W-:Y:S01]  /*6130*/  FMUL R96, R73, R66 ;  /* 0x0000004249607220 */ /* 0x000fe20000400000 */
[----:B------:R-:W-:Y:S01]  /*6140*/  FSETP.NEU.AND P2, PT, R71, RZ, PT ;  /* 0x000000ff4700720b */ /* 0x000fe20003f4d000 */
[----:B------:R-:W-:-:S02]  /*6150*/  IMAD R66, R69, 0x2, R64 ;  /* 0x0000000245427824 */ /* 0x000fc400078e0240 */
[----:B------:R-:W-:Y:S01]  /*6160*/  @!P4 FMUL R53, R53, 16777216 ;  /* 0x4b8000003535c820 */ /* 0x000fe20000400000 */
[----:B------:R-:W-:Y:S01]  /*6170*/  IMAD R28, R2, UR5, RZ ;  /* 0x00000005021c7c24 */ /* 0x000fe2000f8e02ff */
[----:B------:R-:W-:Y:S01]  /*6180*/  FSEL R32, R72, -INF , P2 ;  /* 0xff80000048207808 */ /* 0x000fe20001000000 */
[----:B------:R-:W-:Y:S01]  /*6190*/  IMAD R72, R69, 0x2, R66 ;  /* 0x0000000245487824 */ /* 0x000fe200078e0242 */
[----:B------:R-:W-:Y:S01]  /*61a0*/  UIMAD.WIDE UR4, UR4, 0x2, URZ ;  /* 0x00000002040478a5 */ /* 0x000fe2000f8e02ff */
[C---:B0-----:R-:W-:Y:S01]  /*61b0*/  IMAD.HI R12, R28.reuse, 0x2, RZ ;  /* 0x000000021c0c7827 */ /* 0x041fe200078e02ff */
[----:B------:R-:W-:-:S03]  /*61c0*/  SHF.L.U32 R13, R28, 0x1, RZ ;  /* 0x000000011c0d7819 */ /* 0x000fc600000006ff */
[----:B------:R-:W-:Y:S01]  /*61d0*/  @!P4 FMUL R57, R57, 16777216 ;  /* 0x4b8000003939c820 */ /* 0x000fe20000400000 */
[----:B------:R-:W-:Y:S01]  /*61e0*/  LEA R74, R69, R72, 0x1 ;  /* 0x00000048454a7211 */ /* 0x000fe200078e08ff */
[----:B------:R-:W-:Y:S01]  /*61f0*/  @!P4 FMUL R61, R61, 16777216 ;  /* 0x4b8000003d3dc820 */ /* 0x000fe20000400000 */
[----:B-1----:R-:W-:Y:S01]  /*6200*/  IADD3 R28, P1, P2, R13, UR6, R30 ;  /* 0x000000060d1c7c10 */ /* 0x002fe2000fa3e01e */
[----:B------:R-:W-:Y:S01]  /*6210*/  @!P4 FMUL R65, R65, 16777216 ;  /* 0x4b8000004141c820 */ /* 0x000fe20000400000 */
[----:B------:R-:W-:Y:S01]  /*6220*/  @!P4 FMUL R67, R67, 16777216 ;  /* 0x4b8000004343c820 */ /* 0x000fe20000400000 */
[----:B------:R-:W-:Y:S01]  /*6230*/  IMAD R76, R69, 0x2, R74 ;  /* 0x00000002454c7824 */ /* 0x000fe200078e024a */
[----:B------:R0:W-:Y:S01]  /*6240*/  STS.128 [R70], R40 ;  /* 0x0000002846007388 */ /* 0x0001e20000000c00 */
[----:B------:R-:W-:Y:S01]  /*6250*/  IADD3.X R29, PT, PT, R12, UR5, R31, P1, P2 ;  /* 0x000000050c1d7c10 */ /* 0x000fe20008fe441f */
[----:B------:R-:W-:Y:S01]  /*6260*/  FMUL R53, R73, R53 ;  /* 0x0000003549357220 */ /* 0x000fe20000400000 */
[----:B------:R-:W-:Y:S01]  /*6270*/  IMAD R78, R69, 0x2, R76 ;  /* 0x00000002454e7824 */ /* 0x000fe200078e024c */
[----:B------:R-:W-:Y:S01]  /*6280*/  STS.128 [R70+0x400], R4 ;  /* 0x0004000446007388 */ /* 0x000fe20000000c00 */
[C---:B------:R-:W-:Y:S01]  /*6290*/  FMUL R57, R73.reuse, R57 ;  /* 0x0000003949397220 */ /* 0x040fe20000400000 */
[----:B------:R-:W-:Y:S01]  /*62a0*/  FMUL R61, R73, R61 ;  /* 0x0000003d493d7220 */ /* 0x000fe20000400000 */
[----:B------:R-:W-:Y:S01]  /*62b0*/  IMAD R80, R69, 0x2, R78 ;  /* 0x0000000245507824 */ /* 0x000fe200078e024e */
[----:B------:R-:W-:Y:S01]  /*62c0*/  BAR.SYNC.DEFER_BLOCKING 0x0 ;  /* 0x0000000000007b1d */ /* 0x000fe20000010000 */
[C---:B------:R-:W-:Y:S01]  /*62d0*/  FMUL R65, R73.reuse, R65 ;  /* 0x0000004149417220 */ /* 0x040fe20000400000 */
[----:B------:R-:W-:Y:S01]  /*62e0*/  FMUL R98, R73, R67 ;  /* 0x0000004349627220 */ /* 0x000fe20000400000 */
[C---:B------:R-:W-:Y:S01]  /*62f0*/  IMAD R110, R69.reuse, 0x2, R80 ;  /* 0x00000002456e7824 */ /* 0x040fe200078e0250 */
[----:B------:R-:W-:Y:S01]  /*6300*/  F2FP.BF16.F32.PACK_AB R44, R84, R51 ;  /* 0x00000033542c723e */ /* 0x000fe200000010ff */
[----:B------:R-:W-:Y:S01]  /*6310*/  FFMA R32, R32, 0.69314718246459960938, R77 ;  /* 0x3f31721820207823 */ /* 0x000fe2000000004d */
[----:B------:R-:W-:Y:S01]  /*6320*/  F2FP.BF16.F32.PACK_AB R36, R86, R53 ;  /* 0x000000355624723e */ /* 0x000fe200000010ff */
[----:B------:R-:W1:Y:S01]  /*6330*/  LDCU UR4, c[0x0][0x3ec] ;  /* 0x00007d80ff0477ac */ /* 0x000e620008000800 */
[----:B------:R-:W-:-:S02]  /*6340*/  LEA R112, R69, R110, 0x1 ;  /* 0x0000006e45707211 */ /* 0x000fc400078e08ff */
[----:B------:R-:W-:Y:S02]  /*6350*/  F2FP.BF16.F32.PACK_AB R45, R88, R55 ;  /* 0x00000037582d723e */ /* 0x000fe400000010ff */
[----:B------:R-:W-:Y:S01]  /*6360*/  F2FP.BF16.F32.PACK_AB R37, R90, R57 ;  /* 0x000000395a25723e */ /* 0x000fe200000010ff */
[C---:B------:R-:W-:Y:S01]  /*6370*/  IMAD R114, R69.reuse, 0x2, R112 ;  /* 0x0000000245727824 */ /* 0x040fe200078e0270 */
[----:B------:R-:W-:Y:S02]  /*6380*/  F2FP.BF16.F32.PACK_AB R46, R92, R59 ;  /* 0x0000003b5c2e723e */ /* 0x000fe400000010ff */
[----:B------:R-:W-:Y:S01]  /*6390*/  F2FP.BF16.F32.PACK_AB R38, R94, R61 ;  /* 0x0000003d5e26723e */ /* 0x000fe200000010ff */
[----:B------:R-:W-:Y:S01]  /*63a0*/  IMAD R116, R69, 0x2, R114 ;  /* 0x0000000245747824 */ /* 0x000fe200078e0272 */
[----:B------:R-:W-:Y:S02]  /*63b0*/  F2FP.BF16.F32.PACK_AB R47, R96, R63 ;  /* 0x0000003f602f723e */ /* 0x000fe400000010ff */
[----:B------:R-:W-:-:S02]  /*63c0*/  F2FP.BF16.F32.PACK_AB R39, R98, R65 ;  /* 0x000000416227723e */ /* 0x000fc400000010ff */
[----:B------:R-:W-:Y:S01]  /*63d0*/  LEA R30, P1, R48, R28, 0x1 ;  /* 0x0000001c301e7211 */ /* 0x000fe200078208ff */
[----:B------:R-:W4:Y:S01]  /*63e0*/  LDS.128 R12, [R33] ;  /* 0x00000000210c7984 */ /* 0x000f220000000c00 */
[C---:B------:R-:W-:Y:S01]  /*63f0*/  LEA R118, R69.reuse, R116, 0x1 ;  /* 0x0000007445767211 */ /* 0x040fe200078e08ff */
[----:B-1----:R-:W-:Y:S01]  /*6400*/  UIMAD UR4, UR10, UR4, URZ ;  /* 0x000000040a0472a4 */ /* 0x002fe2000f8e02ff */
[-C--:B------:R-:W-:Y:S01]  /*6410*/  LEA R34, P2, R50, R28.reuse, 0x1 ;  /* 0x0000001c32227211 */ /* 0x080fe200078408ff */
[----:B------:R-:W-:Y:S01]  /*6420*/  LDS.128 R4, [R33+0x800] ;  /* 0x0008000021047984 */ /* 0x000fe20000000c00 */
[-C--:B------:R-:W-:Y:S01]  /*6430*/  LEA.HI.X.SX32 R31, R48, R29.reuse, 0x1, P1 ;  /* 0x0000001d301f7211 */ /* 0x080fe200008f0eff */
[C---:B------:R-:W-:Y:S01]  /*6440*/  IMAD R48, R69.reuse, 0x2, R118 ;  /* 0x0000000245307824 */ /* 0x040fe200078e0276 */
[-C--:B------:R-:W-:Y:S01]  /*6450*/  LEA.HI.X.SX32 R35, R50, R29.reuse, 0x1, P2 ;  /* 0x0000001d32237211 */ /* 0x080fe200010f0eff */
[----:B------:R-:W-:Y:S01]  /*6460*/  BAR.SYNC.DEFER_BLOCKING 0x0 ;  /* 0x0000000000007b1d */ /* 0x000fe20000010000 */
[-C--:B0-----:R-:W-:Y:S01]  /*6470*/  LEA R40, P1, R52, R28.reuse, 0x1 ;  /* 0x0000001c34287211 */ /* 0x081fe200078208ff */
[C---:B------:R-:W-:Y:S01]  /*6480*/  IMAD R50, R69.reuse, 0x2, R48 ;  /* 0x0000000245327824 */ /* 0x040fe200078e0230 */
[----:B------:R-:W-:Y:S01]  /*6490*/  LEA R88, P3, R64, R28, 0x1 ;  /* 0x0000001c40587211 */ /* 0x000fe200078608ff */
[----:B------:R-:W-:Y:S01]  /*64a0*/  USHF.L.U32 UR6, UR4, 0x2, URZ ;  /* 0x0000000204067899 */ /* 0x000fe200080006ff */
[----:B------:R-:W-:Y:S01]  /*64b0*/  LEA.HI.X.SX32 R41, R52, R29, 0x1, P1 ;  /* 0x0000001d34297211 */ /* 0x000fe200008f0eff */
[----:B------:R-:W-:Y:S01]  /*64c0*/  UIMAD.WIDE UR4, UR4, 0x4, URZ ;  /* 0x00000004040478a5 */ /* 0x000fe2000f8e02ff */
[----:B------:R-:W-:-:S02]  /*64d0*/  LEA R122, R69, R50, 0x1 ;  /* 0x00000032457a7211 */ /* 0x000fc400078e08ff */
[-C--:B------:R-:W-:Y:S02]  /*64e0*/  LEA R42, P1, R54, R28.reuse, 0x1 ;  /* 0x0000001c362a7211 */ /* 0x080fe400078208ff */
[-C--:B------:R-:W-:Y:S02]  /*64f0*/  LEA R84, P2, R58, R28.reuse, 0x1 ;  /* 0x0000001c3a547211 */ /* 0x080fe400078408ff */
[-C--:B------:R-:W-:Y:S02]  /*6500*/  LEA.HI.X.SX32 R43, R54, R29.reuse, 0x1, P1 ;  /* 0x0000001d362b7211 */ /* 0x080fe400008f0eff */
[-C--:B------:R-:W-:Y:S02]  /*6510*/  LEA R82, P1, R56, R28.reuse, 0x1 ;  /* 0x0000001c38527211 */ /* 0x080fe400078208ff */
[----:B------:R-:W-:Y:S02]  /*6520*/  LEA.HI.X.SX32 R89, R64, R29, 0x1, P3 ;  /* 0x0000001d40597211 */ /* 0x000fe400018f0eff */
[----:B------:R-:W-:-:S02]  /*6530*/  LEA R96, P3, R74, R28, 0x1 ;  /* 0x0000001c4a607211 */ /* 0x000fc400078608ff */
[-C--:B------:R-:W-:Y:S02]  /*6540*/  LEA.HI.X.SX32 R83, R56, R29.reuse, 0x1, P1 ;  /* 0x0000001d38537211 */ /* 0x080fe400008f0eff */
[-C--:B------:R-:W-:Y:S01]  /*6550*/  LEA.HI.X.SX32 R85, R58, R29.reuse, 0x1, P2 ;  /* 0x0000001d3a557211 */ /* 0x080fe200010f0eff */
[----:B------:R0:W-:Y:S01]  /*6560*/  STS.128 [R70], R44 ;  /* 0x0000002c46007388 */ /* 0x0001e20000000c00 */
[-C--:B------:R-:W-:Y:S02]  /*6570*/  LEA R90, P1, R60, R28.reuse, 0x1 ;  /* 0x0000001c3c5a7211 */ /* 0x080fe400078208ff */
[-C--:B------:R-:W-:Y:S01]  /*6580*/  LEA R86, P2, R62, R28.reuse, 0x1 ;  /* 0x0000001c3e567211 */ /* 0x080fe200078408ff */
[----:B------:R1:W-:Y:S01]  /*6590*/  STS.128 [R70+0x400], R36 ;  /* 0x0004002446007388 */ /* 0x0003e20000000c00 */
[----:B------:R-:W-:Y:S01]  /*65a0*/  LEA.HI.X.SX32 R97, R74, R29, 0x1, P3 ;  /* 0x0000001d4a617211 */ /* 0x000fe200018f0eff */
[----:B------:R-:W-:Y:S01]  /*65b0*/  BAR.SYNC.DEFER_BLOCKING 0x0 ;  /* 0x0000000000007b1d */ /* 0x000fe20000010000 */
[----:B------:R-:W-:-:S02]  /*65c0*/  LEA R102, P3, R80, R28, 0x1 ;  /* 0x0000001c50667211 */ /* 0x000fc400078608ff */
[-C--:B------:R-:W-:Y:S02]  /*65d0*/  LEA.HI.X.SX32 R91, R60, R29.reuse, 0x1, P1 ;  /* 0x0000001d3c5b7211 */ /* 0x080fe400008f0eff */
[-C--:B------:R-:W-:Y:S02]  /*65e0*/  LEA.HI.X.SX32 R87, R62, R29.reuse, 0x1, P2 ;  /* 0x0000001d3e577211 */ /* 0x080fe400010f0eff */
[-C--:B------:R-:W-:Y:S01]  /*65f0*/  LEA R92, P1, R66, R28.reuse, 0x1 ;  /* 0x0000001c425c7211 */ /* 0x080fe200078208ff */
[C---:B0-----:R-:W-:Y:S01]  /*6600*/  IMAD R44, R69.reuse, 0x2, R122 ;  /* 0x00000002452c7824 */ /* 0x041fe200078e027a */
[-C--:B------:R-:W-:Y:S02]  /*6610*/  LEA R94, P2, R72, R28.reuse, 0x1 ;  /* 0x0000001c485e7211 */ /* 0x080fe400078408ff */
[----:B------:R-:W-:Y:S01]  /*6620*/  LEA.HI.X.SX32 R103, R80, R29, 0x1, P3 ;  /* 0x0000001d50677211 */ /* 0x000fe200018f0eff */
[----:B-1----:R-:W-:Y:S01]  /*6630*/  IMAD R36, R69, 0x2, R44 ;  /* 0x0000000245247824 */ /* 0x002fe200078e022c */
[----:B------:R-:W-:-:S02]  /*6640*/  LEA R108, P3, R114, R28, 0x1 ;  /* 0x0000001c726c7211 */ /* 0x000fc400078608ff */
[-C--:B------:R-:W-:Y:S02]  /*6650*/  LEA.HI.X.SX32 R93, R66, R29.reuse, 0x1, P1 ;  /* 0x0000001d425d7211 */ /* 0x080fe400008f0eff */
[-C--:B------:R-:W-:Y:S02]  /*6660*/  LEA.HI.X.SX32 R95, R72, R29.reuse, 0x1, P2 ;  /* 0x0000001d485f7211 */ /* 0x080fe400010f0eff */
[-C--:B------:R-:W-:Y:S02]  /*6670*/  LEA R98, P1, R76, R28.reuse, 0x1 ;  /* 0x0000001c4c627211 */ /* 0x080fe400078208ff */
[-C--:B------:R-:W-:Y:S02]  /*6680*/  LEA R100, P2, R78, R28.reuse, 0x1 ;  /* 0x0000001c4e647211 */ /* 0x080fe400078408ff */
[----:B------:R-:W-:Y:S01]  /*6690*/  LEA.HI.X.SX32 R109, R114, R29, 0x1, P3 ;  /* 0x0000001d726d7211 */ /* 0x000fe200018f0eff */
[----:B--2---:R0:W-:Y:S01]  /*66a0*/  STG.E.U16 desc[UR30][R30.64], R24 ;  /* 0x000000181e007986 */ /* 0x0041e2000c10151e */
[----:B------:R-:W-:-:S02]  /*66b0*/  LEA R114, P3, R48, R28, 0x1 ;  /* 0x0000001c30727211 */ /* 0x000fc400078608ff */
[-C--:B------:R-:W-:Y:S02]  /*66c0*/  LEA.HI.X.SX32 R99, R76, R29.reuse, 0x1, P1 ;  /* 0x0000001d4c637211 */ /* 0x080fe400008f0eff */
[-C--:B------:R-:W-:Y:S02]  /*66d0*/  LEA.HI.X.SX32 R101, R78, R29.reuse, 0x1, P2 ;  /* 0x0000001d4e657211 */ /* 0x080fe400010f0eff */
[-C--:B------:R-:W-:Y:S02]  /*66e0*/  LEA R104, P1, R110, R28.reuse, 0x1 ;  /* 0x0000001c6e687211 */ /* 0x080fe400078208ff */
[----:B------:R-:W-:Y:S02]  /*66f0*/  LEA R106, P2, R112, R28, 0x1 ;  /* 0x0000001c706a7211 */ /* 0x000fe400078408ff */
[----:B------:R-:W-:Y:S02]  /*6700*/  LEA.HI.X.SX32 R115, R48, R29, 0x1, P3 ;  /* 0x0000001d30737211 */ /* 0x000fe400018f0eff */
[----:B0-----:R-:W-:-:S02]  /*6710*/  PRMT R31, R24, 0x7632, R31 ;  /* 0x00007632181f7816 */ /* 0x001fc4000000001f */
[C---:B------:R-:W-:Y:S02]  /*6720*/  LEA R24, R69.reuse, R36, 0x1 ;  /* 0x0000002445187211 */ /* 0x040fe400078e08ff */
[-C--:B------:R-:W-:Y:S01]  /*6730*/  LEA.HI.X.SX32 R105, R110, R29.reuse, 0x1, P1 ;  /* 0x0000001d6e697211 */ /* 0x080fe200008f0eff */
[----:B------:R0:W-:Y:S01]  /*6740*/  STG.E.U16 desc[UR30][R34.64], R31 ;  /* 0x0000001f22007986 */ /* 0x0001e2000c10151e */
[----:B------:R-:W-:Y:S01]  /*6750*/  LEA.HI.X.SX32 R107, R112, R29, 0x1, P2 ;  /* 0x0000001d706b7211 */ /* 0x000fe200010f0eff */
[----:B------:R-:W-:Y:S01]  /*6760*/  IMAD R30, R69, 0x2, R24 ;  /* 0x00000002451e7824 */ /* 0x000fe200078e0218 */
[-C--:B------:R-:W-:Y:S01]  /*6770*/  LEA R110, P1, R116, R28.reuse, 0x1 ;  /* 0x0000001c746e7211 */ /* 0x080fe200078208ff */
[----:B------:R1:W-:Y:S01]  /*6780*/  STG.E.U16 desc[UR30][R40.64], R25 ;  /* 0x0000001928007986 */ /* 0x0003e2000c10151e */
[-C--:B------:R-:W-:Y:S02]  /*6790*/  LEA R112, P2, R118, R28.reuse, 0x1 ;  /* 0x0000001c76707211 */ /* 0x080fe400078408ff */
[----:B------:R-:W-:-:S02]  /*67a0*/  LEA R120, P3, R44, R28, 0x1 ;  /* 0x0000001c2c787211 */ /* 0x000fc400078608ff */
[-C--:B------:R-:W-:Y:S02]  /*67b0*/  LEA.HI.X.SX32 R111, R116, R29.reuse, 0x1, P1 ;  /* 0x0000001d746f7211 */ /* 0x080fe400008f0eff */
[-C--:B------:R-:W-:Y:S01]  /*67c0*/  LEA.HI.X.SX32 R113, R118, R29.reuse, 0x1, P2 ;  /* 0x0000001d76717211 */ /* 0x080fe200010f0eff */
[----:B0-----:R-:W-:Y:S01]  /*67d0*/  IMAD R34, R69, 0x2, R30 ;  /* 0x0000000245227824 */ /* 0x001fe200078e021e */
[----:B------:R-:W-:Y:S02]  /*67e0*/  PRMT R35, R25, 0x7632, R35 ;  /* 0x0000763219237816 */ /* 0x000fe40000000023 */
[----:B------:R-:W-:Y:S02]  /*67f0*/  LEA.HI.X.SX32 R121, R44, R29, 0x1, P3 ;  /* 0x0000001d2c797211 */ /* 0x000fe400018f0eff */
[----:B------:R-:W-:Y:S01]  /*6800*/  LEA R38, R69, R34, 0x1 ;  /* 0x0000002245267211 */ /* 0x000fe200078e08ff */
[----:B------:R0:W-:Y:S01]  /*6810*/  STG.E.U16 desc[UR30][R42.64], R35 ;  /* 0x000000232a007986 */ /* 0x0001e2000c10151e */
[----:B------:R-:W-:-:S02]  /*6820*/  LEA R116, P1, R50, R28, 0x1 ;  /* 0x0000001c32747211 */ /* 0x000fc400078208ff */
[-C--:B------:R-:W-:Y:S01]  /*6830*/  LEA R118, P2, R122, R28.reuse, 0x1 ;  /* 0x0000001c7a767211 */ /* 0x080fe200078408ff */
[C---:B-1----:R-:W-:Y:S01]  /*6840*/  IMAD R40, R69.reuse, 0x2, R38 ;  /* 0x0000000245287824 */ /* 0x042fe200078e0226 */
[-C--:B------:R-:W-:Y:S01]  /*6850*/  LEA.HI.X.SX32 R117, R50, R29.reuse, 0x1, P1 ;  /* 0x0000001d32757211 */ /* 0x080fe200008f0eff */
[----:B------:R1:W-:Y:S01]  /*6860*/  STG.E.U16 desc[UR30][R82.64], R26 ;  /* 0x0000001a52007986 */ /* 0x0003e2000c10151e */
[-C--:B------:R-:W-:Y:S02]  /*6870*/  LEA.HI.X.SX32 R119, R122, R29.reuse, 0x1, P2 ;  /* 0x0000001d7a777211 */ /* 0x080fe400010f0eff */
[-C--:B------:R-:W-:Y:S02]  /*6880*/  LEA R124, P2, R24, R28.reuse, 0x1 ;  /* 0x0000001c187c7211 */ /* 0x080fe400078408ff */
[----:B------:R-:W-:Y:S01]  /*6890*/  LEA R122, P1, R36, R28, 0x1 ;  /* 0x0000001c247a7211 */ /* 0x000fe200078208ff */
[----:B0-----:R-:W-:Y:S01]  /*68a0*/  IMAD R42, R69, 0x2, R40 ;  /* 0x00000002452a7824 */ /* 0x001fe200078e0228 */
[----:B------:R-:W-:-:S02]  /*68b0*/  LEA.HI.X.SX32 R125, R24, R29, 0x1, P2 ;  /* 0x0000001d187d7211 */ /* 0x000fc400010f0eff */
[----:B------:R-:W-:Y:S02]  /*68c0*/  LEA R126, P3, R30, R28, 0x1 ;  /* 0x0000001c1e7e7211 */ /* 0x000fe400078608ff */
[C---:B------:R-:W-:Y:S02]  /*68d0*/  LEA R46, R69.reuse, R42, 0x1 ;  /* 0x0000002a452e7211 */ /* 0x040fe400078e08ff */
[-C--:B------:R-:W-:Y:S02]  /*68e0*/  LEA.HI.X.SX32 R123, R36, R29.reuse, 0x1, P1 ;  /* 0x0000001d247b7211 */ /* 0x080fe400008f0eff */
[-C--:B------:R-:W-:Y:S01]  /*68f0*/  LEA.HI.X.SX32 R127, R30, R29.reuse, 0x1, P3 ;  /* 0x0000001d1e7f7211 */ /* 0x080fe200018f0eff */
[C---:B------:R-:W-:Y:S01]  /*6900*/  IMAD R52, R69.reuse, 0x2, R46 ;  /* 0x0000000245347824 */ /* 0x040fe200078e022e */
[-C--:B------:R-:W-:Y:S02]  /*6910*/  LEA R128, P1, R34, R28.reuse, 0x1 ;  /* 0x0000001c22807211 */ /* 0x080fe400078208ff */
[----:B------:R-:W-:Y:S01]  /*6920*/  LEA R130, P2, R38, R28, 0x1 ;  /* 0x0000001c26827211 */ /* 0x000fe200078408ff */
[----:B------:R-:W-:Y:S01]  /*6930*/  IMAD R54, R69, 0x2, R52 ;  /* 0x0000000245367824 */ /* 0x000fe200078e0234 */
[----:B------:R-:W-:-:S02]  /*6940*/  LEA.HI.X.SX32 R129, R34, R29, 0x1, P1 ;  /* 0x0000001d22817211 */ /* 0x000fc400008f0eff */
[-C--:B------:R-:W-:Y:S02]  /*6950*/  LEA.HI.X.SX32 R131, R38, R29.reuse, 0x1, P2 ;  /* 0x0000001d26837211 */ /* 0x080fe400010f0eff */
[C---:B------:R-:W-:Y:S02]  /*6960*/  LEA R56, R69.reuse, R54, 0x1 ;  /* 0x0000003645387211 */ /* 0x040fe400078e08ff */
[-C--:B------:R-:W-:Y:S02]  /*6970*/  LEA R134, P1, R42, R28.reuse, 0x1 ;  /* 0x0000001c2a867211 */ /* 0x080fe400078208ff */
[-C--:B------:R-:W-:Y:S01]  /*6980*/  LEA R132, P3, R40, R28.reuse, 0x1 ;  /* 0x0000001c28847211 */ /* 0x080fe200078608ff */
[C---:B------:R-:W-:Y:S01]  /*6990*/  IMAD R58, R69.reuse, 0x2, R56 ;  /* 0x00000002453a7824 */ /* 0x040fe200078e0238 */
[-C--:B------:R-:W-:Y:S02]  /*69a0*/  LEA.HI.X.SX32 R135, R42, R29.reuse, 0x1, P1 ;  /* 0x0000001d2a877211 */ /* 0x080fe400008f0eff */
        /* <DEDUP_REMOVED lines=9> */
[----:B------:R-:W-:Y:S01]  /*6a40*/  LEA.HI.X.SX32 R143, R56, R29, 0x1, P2 ;  /* 0x0000001d388f7211 */ /* 0x000fe200010f0eff */
[----:B------:R-:W-:Y:S01]  /*6a50*/  IMAD R44, R69, 0x2, R62 ;  /* 0x00000002452c7824 */ /* 0x000fe200078e023e */
[----:B------:R-:W-:-:S02]  /*6a60*/  LEA R144, P3, R58, R28, 0x1 ;  /* 0x0000001c3a907211 */ /* 0x000fc400078608ff */
[----:B------:R-:W-:Y:S02]  /*6a70*/  LEA R148, P2, R48, R28, 0x1 ;  /* 0x0000001c30947211 */ /* 0x000fe400078408ff */
[C---:B------:R-:W-:Y:S02]  /*6a80*/  LEA R50, R69.reuse, R44, 0x1 ;  /* 0x0000002c45327211 */ /* 0x040fe400078e08ff */
[-C--:B------:R-:W-:Y:S02]  /*6a90*/  LEA.HI.X.SX32 R145, R58, R29.reuse, 0x1, P3 ;  /* 0x0000001d3a917211 */ /* 0x080fe400018f0eff */
[----:B------:R-:W-:Y:S01]  /*6aa0*/  LEA.HI.X.SX32 R149, R48, R29, 0x1, P2 ;  /* 0x0000001d30957211 */ /* 0x000fe200010f0eff */
[----:B------:R-:W-:Y:S01]  /*6ab0*/  IMAD R24, R69, 0x2, R50 ;  /* 0x0000000245187824 */ /* 0x000fe200078e0232 */
[-C--:B------:R-:W-:Y:S02]  /*6ac0*/  LEA R140, P1, R54, R28.reuse, 0x1 ;  /* 0x0000001c368c7211 */ /* 0x080fe400078208ff */
[----:B------:R-:W-:-:S02]  /*6ad0*/  LEA R150, P3, R62, R28, 0x1 ;  /* 0x0000001c3e967211 */ /* 0x000fc400078608ff */
[C---:B------:R-:W-:Y:S02]  /*6ae0*/  LEA R30, R69.reuse, R24, 0x1 ;  /* 0x00000018451e7211 */ /* 0x040fe400078e08ff */
[-C--:B------:R-:W-:Y:S02]  /*6af0*/  LEA.HI.X.SX32 R141, R54, R29.reuse, 0x1, P1 ;  /* 0x0000001d368d7211 */ /* 0x080fe400008f0eff */
[----:B------:R-:W-:Y:S01]  /*6b00*/  LEA.HI.X.SX32 R151, R62, R29, 0x1, P3 ;  /* 0x0000001d3e977211 */ /* 0x000fe200018f0eff */
[C---:B------:R-:W-:Y:S01]  /*6b10*/  IMAD R34, R69.reuse, 0x2, R30 ;  /* 0x0000000245227824 */ /* 0x040fe200078e021e */
[-C--:B------:R-:W-:Y:S02]  /*6b20*/  LEA R146, P1, R60, R28.reuse, 0x1 ;  /* 0x0000001c3c927211 */ /* 0x080fe400078208ff */
[----:B------:R-:W-:Y:S02]  /*6b30*/  LEA R72, P3, R24, R28, 0x1 ;  /* 0x0000001c18487211 */ /* 0x000fe400078608ff */
[----:B------:R-:W-:-:S02]  /*6b40*/  LEA R36, R69, R34, 0x1 ;  /* 0x0000002245247211 */ /* 0x000fc400078e08ff */
[-C--:B------:R-:W-:Y:S02]  /*6b50*/  LEA.HI.X.SX32 R147, R60, R29.reuse, 0x1, P1 ;  /* 0x0000001d3c937211 */ /* 0x080fe400008f0eff */
[-C--:B------:R-:W-:Y:S01]  /*6b60*/  LEA.HI.X.SX32 R73, R24, R29.reuse, 0x1, P3 ;  /* 0x0000001d18497211 */ /* 0x080fe200018f0eff */
[C---:B------:R-:W-:Y:S01]  /*6b70*/  IMAD R38, R69.reuse, 0x2, R36 ;  /* 0x0000000245267824 */ /* 0x040fe200078e0224 */
[-C--:B------:R-:W-:Y:S02]  /*6b80*/  LEA R40, P1, R44, R28.reuse, 0x1 ;  /* 0x0000001c2c287211 */ /* 0x080fe400078208ff */
[----:B------:R-:W-:Y:S02]  /*6b90*/  LEA R74, P2, R50, R28, 0x1 ;  /* 0x0000001c324a7211 */ /* 0x000fe400078408ff */
[----:B------:R-:W-:Y:S02]  /*6ba0*/  LEA R42, R69, R38, 0x1 ;  /* 0x00000026452a7211 */ /* 0x000fe400078e08ff */
[----:B------:R-:W-:-:S02]  /*6bb0*/  LEA.HI.X.SX32 R41, R44, R29, 0x1, P1 ;  /* 0x0000001d2c297211 */ /* 0x000fc400008f0eff */
[----:B------:R-:W-:Y:S01]  /*6bc0*/  LEA R70, P1, R30, R28, 0x1 ;  /* 0x0000001c1e467211 */ /* 0x000fe200078208ff */
[C---:B------:R-:W-:Y:S01]  /*6bd0*/  IMAD R46, R69.reuse, 0x2, R42 ;  /* 0x00000002452e7824 */ /* 0x040fe200078e022a */
[-C--:B------:R-:W-:Y:S02]  /*6be0*/  LEA.HI.X.SX32 R75, R50, R29.reuse, 0x1, P2 ;  /* 0x0000001d324b7211 */ /* 0x080fe400010f0eff */
[-C--:B------:R-:W-:Y:S02]  /*6bf0*/  LEA.HI.X.SX32 R71, R30, R29.reuse, 0x1, P1 ;  /* 0x0000001d1e477211 */ /* 0x080fe400008f0eff */
[C---:B------:R-:W-:Y:S02]  /*6c00*/  LEA R76, R69.reuse, R46, 0x1 ;  /* 0x0000002e454c7211 */ /* 0x040fe400078e08ff */
        /* <DEDUP_REMOVED lines=8> */
[----:B------:R-:W-:Y:S01]  /*6c90*/  IMAD R24, R69, 0x2, R78 ;  /* 0x0000000245187824 */ /* 0x000fe200078e024e */
[----:B------:R-:W-:Y:S02]  /*6ca0*/  LEA.HI.X.SX32 R67, R36, R29, 0x1, P3 ;  /* 0x0000001d24437211 */ /* 0x000fe400018f0eff */
[----:B------:R-:W-:-:S02]  /*6cb0*/  LEA R54, P3, R46, R28, 0x1 ;  /* 0x0000001c2e367211 */ /* 0x000fc400078608ff */
[C---:B------:R-:W-:Y:S02]  /*6cc0*/  LEA R44, R69.reuse, R24, 0x1 ;  /* 0x00000018452c7211 */ /* 0x040fe400078e08ff */
[----:B------:R-:W-:Y:S02]  /*6cd0*/  LEA R58, P1, R76, R28, 0x1 ;  /* 0x0000001c4c3a7211 */ /* 0x000fe400078208ff */
[-C--:B------:R-:W-:Y:S01]  /*6ce0*/  LEA.HI.X.SX32 R61, R42, R29.reuse, 0x1, P2 ;  /* 0x0000001d2a3d7211 */ /* 0x080fe200010f0eff */
[C---:B------:R-:W-:Y:S01]  /*6cf0*/  IMAD R30, R69.reuse, 0x2, R44 ;  /* 0x00000002451e7824 */ /* 0x040fe200078e022c */
[-C--:B------:R-:W-:Y:S02]  /*6d00*/  LEA.HI.X.SX32 R55, R46, R29.reuse, 0x1, P3 ;  /* 0x0000001d2e377211 */ /* 0x080fe400018f0eff */
[----:B------:R-:W-:Y:S02]  /*6d10*/  LEA.HI.X.SX32 R59, R76, R29, 0x1, P1 ;  /* 0x0000001d4c3b7211 */ /* 0x000fe400008f0eff */
[----:B------:R-:W-:-:S02]  /*6d20*/  LEA R34, R69, R30, 0x1 ;  /* 0x0000001e45227211 */ /* 0x000fc400078e08ff */
[-C--:B------:R-:W-:Y:S02]  /*6d30*/  LEA R56, P2, R48, R28.reuse, 0x1 ;  /* 0x0000001c30387211 */ /* 0x080fe400078408ff */
[----:B------:R-:W-:Y:S01]  /*6d40*/  LEA R52, P3, R78, R28, 0x1 ;  /* 0x0000001c4e347211 */ /* 0x000fe200078608ff */
[C---:B------:R-:W-:Y:S01]  /*6d50*/  IMAD R38, R69.reuse, 0x2, R34 ;  /* 0x0000000245267824 */ /* 0x040fe200078e0222 */
[-C--:B------:R-:W-:Y:S02]  /*6d60*/  LEA.HI.X.SX32 R57, R48, R29.reuse, 0x1, P2 ;  /* 0x0000001d30397211 */ /* 0x080fe400010f0eff */
[----:B------:R-:W-:Y:S02]  /*6d70*/  LEA.HI.X.SX32 R53, R78, R29, 0x1, P3 ;  /* 0x0000001d4e357211 */ /* 0x000fe400018f0eff */
[----:B------:R-:W-:Y:S02]  /*6d80*/  LEA R80, R69, R38, 0x1 ;  /* 0x0000002645507211 */ /* 0x000fe400078e08ff */
[----:B------:R-:W-:-:S02]  /*6d90*/  LEA R48, P3, R30, R28, 0x1 ;  /* 0x0000001c1e307211 */ /* 0x000fc400078608ff */
[-C--:B------:R-:W-:Y:S01]  /*6da0*/  LEA R46, P1, R24, R28.reuse, 0x1 ;  /* 0x0000001c182e7211 */ /* 0x080fe200078208ff */
[C---:B------:R-:W-:Y:S01]  /*6db0*/  IMAD R76, R69.reuse, 0x2, R80 ;  /* 0x00000002454c7824 */ /* 0x040fe200078e0250 */
[-C--:B------:R-:W-:Y:S02]  /*6dc0*/  LEA.HI.X.SX32 R49, R30, R29.reuse, 0x1, P3 ;  /* 0x0000001d1e317211 */ /* 0x080fe400018f0eff */
[----:B------:R-:W-:Y:S02]  /*6dd0*/  LEA R50, P2, R44, R28, 0x1 ;  /* 0x0000001c2c327211 */ /* 0x000fe400078408ff */
[C---:B------:R-:W-:Y:S02]  /*6de0*/  LEA R78, R69.reuse, R76, 0x1 ;  /* 0x0000004c454e7211 */ /* 0x040fe400078e08ff */
[-C--:B------:R-:W-:Y:S02]  /*6df0*/  LEA.HI.X.SX32 R47, R24, R29.reuse, 0x1, P1 ;  /* 0x0000001d182f7211 */ /* 0x080fe400008f0eff */
[----:B------:R-:W-:Y:S01]  /*6e00*/  LEA.HI.X.SX32 R51, R44, R29, 0x1, P2 ;  /* 0x0000001d2c337211 */ /* 0x000fe200010f0eff */
[----:B------:R-:W-:Y:S01]  /*6e10*/  IMAD R30, R69, 0x2, R78 ;  /* 0x00000002451e7824 */ /* 0x000fe200078e024e */
[----:B------:R-:W-:-:S02]  /*6e20*/  LEA R44, P1, R34, R28, 0x1 ;  /* 0x0000001c222c7211 */ /* 0x000fc400078208ff */
[----:B------:R-:W-:Y:S02]  /*6e30*/  LEA R36, P2, R38, R28, 0x1 ;  /* 0x0000001c26247211 */ /* 0x000fe400078408ff */
[C---:B------:R-:W-:Y:S02]  /*6e40*/  LEA R154, R69.reuse, R30, 0x1 ;  /* 0x0000001e459a7211 */ /* 0x040fe400078e08ff */
[----:B------:R-:W-:Y:S02]  /*6e50*/  LEA R42, P3, R80, R28, 0x1 ;  /* 0x0000001c502a7211 */ /* 0x000fe400078608ff */
[-C--:B------:R-:W-:Y:S01]  /*6e60*/  LEA.HI.X.SX32 R45, R34, R29.reuse, 0x1, P1 ;  /* 0x0000001d222d7211 */ /* 0x080fe200008f0eff */
[----:B------:R-:W-:Y:S01]  /*6e70*/  IMAD R156, R69, 0x2, R154 ;  /* 0x00000002459c7824 */ /* 0x000fe200078e029a */
[-C--:B------:R-:W-:Y:S02]  /*6e80*/  LEA.HI.X.SX32 R37, R38, R29.reuse, 0x1, P2 ;  /* 0x0000001d26257211 */ /* 0x080fe400010f0eff */
[----:B------:R-:W-:-:S02]  /*6e90*/  LEA.HI.X.SX32 R43, R80, R29, 0x1, P3 ;  /* 0x0000001d502b7211 */ /* 0x000fc400018f0eff */
[C---:B------:R-:W-:Y:S02]  /*6ea0*/  LEA R158, R69.reuse, R156, 0x1 ;  /* 0x0000009c459e7211 */ /* 0x040fe400078e08ff */
[-C--:B------:R-:W-:Y:S02]  /*6eb0*/  LEA R38, P1, R76, R28.reuse, 0x1 ;  /* 0x0000001c4c267211 */ /* 0x080fe400078208ff */
[-C--:B------:R-:W-:Y:S01]  /*6ec0*/  LEA R34, P2, R78, R28.reuse, 0x1 ;  /* 0x0000001c4e227211 */ /* 0x080fe200078408ff */
[----:B------:R-:W-:Y:S01]  /*6ed0*/  IMAD R69, R69, 0x2, R158 ;  /* 0x0000000245457824 */ /* 0x000fe200078e029e */
[----:B------:R-:W-:Y:S02]  /*6ee0*/  LEA R24, P3, R30, R28, 0x1 ;  /* 0x0000001c1e187211 */ /* 0x000fe400078608ff */
[-C--:B------:R-:W-:Y:S02]  /*6ef0*/  LEA.HI.X.SX32 R39, R76, R29.reuse, 0x1, P1 ;  /* 0x0000001d4c277211 */ /* 0x080fe400008f0eff */
[----:B------:R-:W-:-:S02]  /*6f00*/  LEA.HI.X.SX32 R35, R78, R29, 0x1, P2 ;  /* 0x0000001d4e237211 */ /* 0x000fc400010f0eff */
[-C--:B------:R-:W-:Y:S02]  /*6f10*/  LEA.HI.X.SX32 R25, R30, R29.reuse, 0x1, P3 ;  /* 0x0000001d1e197211 */ /* 0x080fe400018f0eff */
[-C--:B------:R-:W-:Y:S02]  /*6f20*/  LEA R80, P1, R154, R28.reuse, 0x1 ;  /* 0x0000001c9a507211 */ /* 0x080fe400078208ff */
[-C--:B------:R-:W-:Y:S02]  /*6f30*/  LEA R78, P2, R156, R28.reuse, 0x1 ;  /* 0x0000001c9c4e7211 */ /* 0x080fe400078408ff */
[-C--:B------:R-:W-:Y:S02]  /*6f40*/  LEA R76, P3, R158, R28.reuse, 0x1 ;  /* 0x0000001c9e4c7211 */ /* 0x080fe400078608ff */
[----:B------:R-:W-:Y:S02]  /*6f50*/  LEA R152, P4, R69, R28, 0x1 ;  /* 0x0000001c45987211 */ /* 0x000fe400078808ff */
[----:B------:R-:W-:-:S02]  /*6f60*/  LEA.HI.X.SX32 R81, R154, R29, 0x1, P1 ;  /* 0x0000001d9a517211 */ /* 0x000fc400008f0eff */
[-C--:B------:R-:W-:Y:S02]  /*6f70*/  LEA.HI.X.SX32 R79, R156, R29.reuse, 0x1, P2 ;  /* 0x0000001d9c4f7211 */ /* 0x080fe400010f0eff */
[-C--:B------:R-:W-:Y:S02]  /*6f80*/  LEA.HI.X.SX32 R77, R158, R29.reuse, 0x1, P3 ;  /* 0x0000001d9e4d7211 */ /* 0x080fe400018f0eff */
[----:B------:R-:W-:Y:S02]  /*6f90*/  LEA.HI.X.SX32 R153, R69, R29, 0x1, P4 ;  /* 0x0000001d45997211 */ /* 0x000fe400020f0eff */
[----:B------:R-:W0:Y:S01]  /*6fa0*/  LDS.128 R28, [R33] ;  /* 0x00000000211c7984 */ /* 0x000e220000000c00 */
[----:B------:R-:W-:Y:S02]  /*6fb0*/  PRMT R69, R26, 0x7632, R69 ;  /* 0x000076321a457816 */ /* 0x000fe40000000045 */
[----:B-1----:R-:W-:Y:S02]  /*6fc0*/  PRMT R83, R27, 0x7632, R83 ;  /* 0x000076321b537816 */ /* 0x002fe40000000053 */
[----:B---3--:R-:W-:Y:S01]  /*6fd0*/  PRMT R26, R22, 0x7632, R26 ;  /* 0x00007632161a7816 */ /* 0x008fe2000000001a */
[----:B------:R1:W-:Y:S01]  /*6fe0*/  STG.E.U16 desc[UR30][R84.64], R69 ;  /* 0x0000004554007986 */ /* 0x0003e2000c10151e */
[----:B------:R-:W-:Y:S01]  /*6ff0*/  ISETP.GE.U32.AND P1, PT, R0, 0x40, PT ;  /* 0x000000400000780c */ /* 0x000fe20003f26070 */
[----:B------:R-:W-:-:S02]  /*7000*/  IMAD.HI R0, R2, 0x4, RZ ;  /* 0x0000000402007827 */ /* 0x000fc400078e02ff */
[----:B------:R2:W-:Y:S04]  /*7010*/  STG.E.U16 desc[UR30][R90.64], R27 ;  /* 0x0000001b5a007986 */ /* 0x0005e8000c10151e */
[----:B------:R3:W-:Y:S01]  /*7020*/  STG.E.U16 desc[UR30][R86.64], R83 ;  /* 0x0000005356007986 */ /* 0x0007e2000c10151e */
[----:B-1----:R-:W-:-:S03]  /*7030*/  PRMT R85, R20, 0x7632, R85 ;  /* 0x0000763214557816 */ /* 0x002fc60000000055 */
[----:B------:R1:W-:Y:S01]  /*7040*/  STG.E.U16 desc[UR30][R88.64], R20 ;  /* 0x0000001458007986 */ /* 0x0003e2000c10151e */
[----:B----4-:R-:W-:Y:S02]  /*7050*/  PRMT R69, R12, 0x7632, R69 ;  /* 0x000076320c457816 */ /* 0x010fe40000000045 */
[----:B--2---:R-:W-:Y:S01]  /*7060*/  PRMT R27, R23, 0x7632, R27 ;  /* 0x00007632171b7816 */ /* 0x004fe2000000001b */
[----:B------:R-:W-:Y:S01]  /*7070*/  STG.E.U16 desc[UR30][R92.64], R85 ;  /* 0x000000555c007986 */ /* 0x000fe2000c10151e */
[----:B---3--:R-:W-:-:S03]  /*7080*/  PRMT R87, R21, 0x7632, R87 ;  /* 0x0000763215577816 */ /* 0x008fc60000000057 */
[----:B------:R2:W-:Y:S04]  /*7090*/  STG.E.U16 desc[UR30][R94.64], R21 ;  /* 0x000000155e007986 */ /* 0x0005e8000c10151e */
[----:B------:R-:W-:Y:S01]  /*70a0*/  STG.E.U16 desc[UR30][R96.64], R87 ;  /* 0x0000005760007986 */ /* 0x000fe2000c10151e */
[----:B-1----:R-:W-:-:S03]  /*70b0*/  PRMT R20, R13, 0x7632, R20 ;  /* 0x000076320d147816 */ /* 0x002fc60000000014 */
[----:B------:R1:W-:Y:S04]  /*70c0*/  STG.E.U16 desc[UR30][R98.64], R22 ;  /* 0x0000001662007986 */ /* 0x0003e8000c10151e */
[----:B------:R3:W-:Y:S01]  /*70d0*/  STG.E.U16 desc[UR30][R100.64], R26 ;  /* 0x0000001a64007986 */ /* 0x0007e2000c10151e */
[----:B--2---:R-:W-:-:S03]  /*70e0*/  PRMT R21, R14, 0x7632, R21 ;  /* 0x000076320e157816 */ /* 0x004fc60000000015 */
[----:B------:R0:W-:Y:S04]  /*70f0*/  STG.E.U16 desc[UR30][R102.64], R23 ;  /* 0x0000001766007986 */ /* 0x0001e8000c10151e */
[----:B------:R2:W-:Y:S01]  /*7100*/  STG.E.U16 desc[UR30][R104.64], R27 ;  /* 0x0000001b68007986 */ /* 0x0005e2000c10151e */
[----:B-1----:R-:W-:-:S03]  /*7110*/  PRMT R22, R15, 0x7632, R22 ;  /* 0x000076320f167816 */ /* 0x002fc60000000016 */
[----:B------:R1:W-:Y:S01]  /*7120*/  STG.E.U16 desc[UR30][R106.64], R12 ;  /* 0x0000000c6a007986 */ /* 0x0003e2000c10151e */
[----:B---3--:R-:W-:-:S03]  /*7130*/  PRMT R26, R8, 0x7632, R26 ;  /* 0x00007632081a7816 */ /* 0x008fc6000000001a */
[----:B------:R-:W-:Y:S01]  /*7140*/  STG.E.U16 desc[UR30][R108.64], R69 ;  /* 0x000000456c007986 */ /* 0x000fe2000c10151e */
[----:B0-----:R-:W-:-:S03]  /*7150*/  PRMT R23, R28, 0x7632, R23 ;  /* 0x000076321c177816 */ /* 0x001fc60000000017 */
[----:B------:R0:W-:Y:S01]  /*7160*/  STG.E.U16 desc[UR30][R110.64], R13 ;  /* 0x0000000d6e007986 */ /* 0x0001e2000c10151e */
[----:B--2---:R-:W-:-:S03]  /*7170*/  PRMT R27, R11, 0x7632, R27 ;  /* 0x000076320b1b7816 */ /* 0x004fc6000000001b */
[----:B------:R2:W-:Y:S01]  /*7180*/  STG.E.U16 desc[UR30][R112.64], R20 ;  /* 0x0000001470007986 */ /* 0x0005e2000c10151e */
[----:B-1----:R-:W-:-:S03]  /*7190*/  PRMT R12, R29, 0x7632, R12 ;  /* 0x000076321d0c7816 */ /* 0x002fc6000000000c */
[----:B------:R1:W-:Y:S04]  /*71a0*/  STG.E.U16 desc[UR30][R114.64], R14 ;  /* 0x0000000e72007986 */ /* 0x0003e8000c10151e */
[----:B------:R3:W-:Y:S01]  /*71b0*/  STG.E.U16 desc[UR30][R116.64], R21 ;  /* 0x0000001574007986 */ /* 0x0007e2000c10151e */
[----:B0-----:R-:W-:-:S03]  /*71c0*/  PRMT R13, R30, 0x7632, R13 ;  /* 0x000076321e0d7816 */ /* 0x001fc6000000000d */
[----:B------:R-:W-:Y:S01]  /*71d0*/  STG.E.U16 desc[UR30][R118.64], R15 ;  /* 0x0000000f76007986 */ /* 0x000fe2000c10151e */
[----:B--2---:R-:W-:-:S03]  /*71e0*/  PRMT R20, R16, 0x7632, R20 ;  /* 0x0000763210147816 */ /* 0x004fc60000000014 */
[----:B------:R0:W-:Y:S01]  /*71f0*/  STG.E.U16 desc[UR30][R120.64], R22 ;  /* 0x0000001678007986 */ /* 0x0001e2000c10151e */
[----:B-1----:R-:W-:-:S03]  /*7200*/  PRMT R14, R31, 0x7632, R14 ;  /* 0x000076321f0e7816 */ /* 0x002fc6000000000e */
[----:B------:R1:W-:Y:S01]  /*7210*/  STG.E.U16 desc[UR30][R122.64], R28 ;  /* 0x0000001c7a007986 */ /* 0x0003e2000c10151e */
[----:B---3--:R-:W-:-:S03]  /*7220*/  PRMT R21, R17, 0x7632, R21 ;  /* 0x0000763211157816 */ /* 0x008fc60000000015 */
[----:B------:R2:W-:Y:S04]  /*7230*/  STG.E.U16 desc[UR30][R124.64], R23 ;  /* 0x000000177c007986 */ /* 0x0005e8000c10151e */
[----:B------:R-:W-:Y:S01]  /*7240*/  STG.E.U16 desc[UR30][R126.64], R29 ;  /* 0x0000001d7e007986 */ /* 0x000fe2000c10151e */
[----:B0-----:R-:W-:-:S03]  /*7250*/  PRMT R22, R18, 0x7632, R22 ;  /* 0x0000763212167816 */ /* 0x001fc60000000016 */
[----:B------:R-:W-:Y:S01]  /*7260*/  STG.E.U16 desc[UR30][R128.64], R12 ;  /* 0x0000000c80007986 */ /* 0x000fe2000c10151e */
[----:B-1----:R-:W-:-:S03]  /*7270*/  PRMT R28, R4, 0x7632, R28 ;  /* 0x00007632041c7816 */ /* 0x002fc6000000001c */
[----:B------:R-:W-:Y:S01]  /*7280*/  STG.E.U16 desc[UR30][R130.64], R30 ;  /* 0x0000001e82007986 */ /* 0x000fe2000c10151e */
[----:B--2---:R-:W-:-:S03]  /*7290*/  PRMT R23, R19, 0x7632, R23 ;  /* 0x0000763213177816 */ /* 0x004fc60000000017 */
[----:B------:R-:W-:Y:S04]  /*72a0*/  STG.E.U16 desc[UR30][R132.64], R13 ;  /* 0x0000000d84007986 */ /* 0x000fe8000c10151e */
[----:B------:R0:W-:Y:S04]  /*72b0*/  STG.E.U16 desc[UR30][R134.64], R31 ;  /* 0x0000001f86007986 */ /* 0x0001e8000c10151e */
[----:B------:R-:W-:Y:S04]  /*72c0*/  STG.E.U16 desc[UR30][R136.64], R14 ;  /* 0x0000000e88007986 */ /* 0x000fe8000c10151e */
[----:B------:R-:W1:Y:S04]  /*72d0*/  LDS.128 R12, [R33+0x800] ;  /* 0x00080000210c7984 */ /* 0x000e680000000c00 */
[----:B------:R2:W-:Y:S01]  /*72e0*/  STG.E.U16 desc[UR30][R138.64], R16 ;  /* 0x000000108a007986 */ /* 0x0005e2000c10151e */
[----:B0-----:R-:W-:-:S03]  /*72f0*/  PRMT R31, R9, 0x7632, R31 ;  /* 0x00007632091f7816 */ /* 0x001fc6000000001f */
[----:B------:R-:W-:Y:S04]  /*7300*/  STG.E.U16 desc[UR30][R140.64], R20 ;  /* 0x000000148c007986 */ /* 0x000fe8000c10151e */
[----:B------:R-:W-:Y:S04]  /*7310*/  STG.E.U16 desc[UR30][R142.64], R17 ;  /* 0x000000118e007986 */ /* 0x000fe8000c10151e */
[----:B------:R-:W-:Y:S01]  /*7320*/  STG.E.U16 desc[UR30][R144.64], R21 ;  /* 0x0000001590007986 */ /* 0x000fe2000c10151e */
[----:B--2---:R-:W-:-:S03]  /*7330*/  PRMT R16, R10, 0x7632, R16 ;  /* 0x000076320a107816 */ /* 0x004fc60000000010 */
[----:B------:R0:W-:Y:S04]  /*7340*/  STG.E.U16 desc[UR30][R146.64], R18 ;  /* 0x0000001292007986 */ /* 0x0001e8000c10151e */
[----:B------:R-:W-:Y:S04]  /*7350*/  STG.E.U16 desc[UR30][R148.64], R22 ;  /* 0x0000001694007986 */ /* 0x000fe8000c10151e */
[----:B------:R1:W-:Y:S04]  /*7360*/  STG.E.U16 desc[UR30][R150.64], R19 ;  /* 0x0000001396007986 */ /* 0x0003e8000c10151e */
[----:B------:R2:W-:Y:S01]  /*7370*/  STG.E.U16 desc[UR30][R40.64], R23 ;  /* 0x0000001728007986 */ /* 0x0005e2000c10151e */
[----:B0-----:R-:W-:-:S03]  /*7380*/  PRMT R18, R7, 0x7632, R18 ;  /* 0x0000763207127816 */ /* 0x001fc60000000012 */
[----:B------:R0:W-:Y:S04]  /*7390*/  STG.E.U16 desc[UR30][R74.64], R8 ;  /* 0x000000084a007986 */ /* 0x0001e8000c10151e */
[----:B------:R-:W-:Y:S01]  /*73a0*/  STG.E.U16 desc[UR30][R72.64], R26 ;  /* 0x0000001a48007986 */ /* 0x000fe2000c10151e */
[----:B-1----:R-:W-:-:S03]  /*73b0*/  PRMT R19, R12, 0x7632, R19 ;  /* 0x000076320c137816 */ /* 0x002fc60000000013 */
[----:B------:R-:W-:Y:S01]  /*73c0*/  STG.E.U16 desc[UR30][R70.64], R9 ;  /* 0x0000000946007986 */ /* 0x000fe2000c10151e */
[----:B--2---:R-:W-:-:S03]  /*73d0*/  PRMT R23, R5, 0x7632, R23 ;  /* 0x0000763205177816 */ /* 0x004fc60000000017 */
[----:B------:R-:W-:Y:S01]  /*73e0*/  STG.E.U16 desc[UR30][R62.64], R31 ;  /* 0x0000001f3e007986 */ /* 0x000fe2000c10151e */
[----:B0-----:R-:W-:-:S03]  /*73f0*/  PRMT R8, R6, 0x7632, R8 ;  /* 0x0000763206087816 */ /* 0x001fc60000000008 */
[----:B------:R-:W-:Y:S04]  /*7400*/  STG.E.U16 desc[UR30][R66.64], R10 ;  /* 0x0000000a42007986 */ /* 0x000fe8000c10151e */
[----:B------:R-:W-:Y:S04]  /*7410*/  STG.E.U16 desc[UR30][R64.64], R16 ;  /* 0x0000001040007986 */ /* 0x000fe8000c10151e */
[----:B------:R-:W-:Y:S04]  /*7420*/  STG.E.U16 desc[UR30][R60.64], R11 ;  /* 0x0000000b3c007986 */ /* 0x000fe8000c10151e */
[----:B------:R-:W-:Y:S04]  /*7430*/  STG.E.U16 desc[UR30][R54.64], R27 ;  /* 0x0000001b36007986 */ /* 0x000fe8000c10151e */
[----:B------:R0:W-:Y:S04]  /*7440*/  STG.E.U16 desc[UR30][R58.64], R4 ;  /* 0x000000043a007986 */ /* 0x0001e8000c10151e */
[----:B------:R-:W-:Y:S04]  /*7450*/  STG.E.U16 desc[UR30][R56.64], R28 ;  /* 0x0000001c38007986 */ /* 0x000fe8000c10151e */
[----:B------:R1:W-:Y:S04]  /*7460*/  STG.E.U16 desc[UR30][R52.64], R5 ;  /* 0x0000000534007986 */ /* 0x0003e8000c10151e */
[----:B------:R-:W-:Y:S01]  /*7470*/  STG.E.U16 desc[UR30][R46.64], R23 ;  /* 0x000000172e007986 */ /* 0x000fe2000c10151e */
[----:B0-----:R-:W-:-:S03]  /*7480*/  PRMT R4, R13, 0x7632, R4 ;  /* 0x000076320d047816 */ /* 0x001fc60000000004 */
[----:B------:R0:W-:Y:S04]  /*7490*/  STG.E.U16 desc[UR30][R50.64], R6 ;  /* 0x0000000632007986 */ /* 0x0001e8000c10151e */
[----:B------:R2:W-:Y:S01]  /*74a0*/  STG.E.U16 desc[UR30][R48.64], R8 ;  /* 0x0000000830007986 */ /* 0x0005e2000c10151e */
[----:B-1----:R-:W-:-:S03]  /*74b0*/  IMAD.SHL.U32 R5, R2, 0x4, RZ ;  /* 0x0000000402057824 */ /* 0x002fc600078e00ff */
[----:B------:R-:W-:Y:S04]  /*74c0*/  STG.E.U16 desc[UR30][R44.64], R7 ;  /* 0x000000072c007986 */ /* 0x000fe8000c10151e */
[----:B------:R-:W-:Y:S01]  /*74d0*/  STG.E.U16 desc[UR30][R36.64], R18 ;  /* 0x0000001224007986 */ /* 0x000fe2000c10151e */
[----:B0-----:R-:W-:-:S03]  /*74e0*/  PRMT R6, R15, 0x7632, R6 ;  /* 0x000076320f067816 */ /* 0x001fc60000000006 */
[----:B------:R-:W-:Y:S01]  /*74f0*/  STG.E.U16 desc[UR30][R42.64], R12 ;  /* 0x0000000c2a007986 */ /* 0x000fe2000c10151e */
[----:B--2---:R-:W0:Y:S03]  /*7500*/  LDC.64 R8, c[0x0][0x3a0] ;  /* 0x0000e800ff087b82 */ /* 0x004e260000000a00 */
[----:B------:R1:W-:Y:S04]  /*7510*/  STG.E.U16 desc[UR30][R38.64], R19 ;  /* 0x0000001326007986 */ /* 0x0003e8000c10151e */
[----:B------:R-:W-:Y:S04]  /*7520*/  STG.E.U16 desc[UR30][R34.64], R13 ;  /* 0x0000000d22007986 */ /* 0x000fe8000c10151e */
[----:B------:R-:W-:Y:S01]  /*7530*/  STG.E.U16 desc[UR30][R24.64], R4 ;  /* 0x0000000418007986 */ /* 0x000fe2000c10151e */
[----:B-1----:R-:W-:-:S03]  /*7540*/  PRMT R39, R14, 0x7632, R39 ;  /* 0x000076320e277816 */ /* 0x002fc60000000027 */
[----:B------:R-:W-:Y:S04]  /*7550*/  STG.E.U16 desc[UR30][R80.64], R14 ;  /* 0x0000000e50007986 */ /* 0x000fe8000c10151e */
[----:B------:R-:W-:Y:S04]  /*7560*/  STG.E.U16 desc[UR30][R78.64], R39 ;  /* 0x000000274e007986 */ /* 0x000fe8000c10151e */
[----:B------:R-:W-:Y:S01]  /*7570*/  STG.E.U16 desc[UR30][R76.64], R15 ;  /* 0x0000000f4c007986 */ /* 0x000fe2000c10151e */
[----:B0-----:R-:W-:-:S03]  /*7580*/  IADD3 R2, P2, P3, R5, UR6, R8 ;  /* 0x0000000605027c10 */ /* 0x001fc6000fb5e008 */
[----:B------:R-:W-:Y:S01]  /*7590*/  STG.E.U16 desc[UR30][R152.64], R6 ;  /* 0x0000000698007986 */ /* 0x000fe2000c10151e */
[----:B------:R-:W-:Y:S06]  /*75a0*/  BAR.SYNC.DEFER_BLOCKING 0x0 ;  /* 0x0000000000007b1d */ /* 0x000fec0000010000 */
[----:B------:R0:W-:Y:S02]  /*75b0*/  STSM.16.M88 [R3], R32 ;  /* 0x0000002003007844 */ /* 0x0001e40000000000 */
[----:B------:R-:W-:Y:S01]  /*75c0*/  BAR.SYNC.DEFER_BLOCKING 0x0 ;  /* 0x0000000000007b1d */ /* 0x000fe20000010000 */
[----:B0-----:R-:W-:-:S05]  /*75d0*/  IADD3.X R3, PT, PT, R0, UR5, R9, P2, P3 ;  /* 0x0000000500037c10 */ /* 0x001fca00097e6409 */
[----:B------:R-:W0:Y:S04]  /*75e0*/  LDSM.16.M88 R7, [R68+UR11] ;  /* 0x0000000b4407783b */ /* 0x000e280008000000 */
[----:B0-----:R0:W-:Y:S01]  /*75f0*/  @!P1 STG.E desc[UR30][R2.64], R7 ;  /* 0x0000000702009986 */ /* 0x0011e2000c10191e */
[----:B------:R-:W-:Y:S06]  /*7600*/  BAR.SYNC.DEFER_BLOCKING 0x0 ;  /* 0x0000000000007b1d */ /* 0x000fec0000010000 */
[----:B------:R-:W-:Y:S05]  /*7610*/  @P0 BRA `(.L_x_20) ;  /* 0x0000000000a00947 */ /* 0x000fea0003800000 */
[----:B------:R-:W1:Y:S01]  /*7620*/  S2UR UR5, SR_CgaCtaId ;  /* 0x00000000000579c3 */ /* 0x000e620000008800 */
[----:B------:R-:W-:Y:S01]  /*7630*/  NOP ;  /* 0x0000000000007918 */ /* 0x000fe20000000000 */
[----:B------:R-:W-:Y:S01]  /*7640*/  UMOV UR4, 0x50 ;  /* 0x0000005000047882 */ /* 0x000fe20000000000 */
[----:B------:R-:W-:Y:S01]  /*7650*/  MOV R0, UR29 ;  /* 0x0000001d00007c02 */ /* 0x000fe20008000f00 */
[----:B0-----:R-:W-:Y:S02]  /*7660*/  HFMA2 R7, -RZ, RZ, 0, 5.9604644775390625e-08 ;  /* 0x00000001ff077431 */ /* 0x001fe400000001ff */
[----:B------:R-:W-:Y:S01]  /*7670*/  IMAD.MOV.U32 R3, RZ, RZ, 0xff ;  /* 0x000000ffff037424 */ /* 0x000fe200078e00ff */
[----:B------:R-:W-:-:S04]  /*7680*/  LOP3.LUT R0, R0, 0xffff, RZ, 0xc0, !PT ;  /* 0x0000ffff00007812 */ /* 0x000fc800078ec0ff */
[----:B------:R-:W-:-:S05]  /*7690*/  SHF.R.U32.HI R0, RZ, 0x5, R0 ;  /* 0x00000005ff007819 */ /* 0x000fca0000011600 */
[----:B------:R-:W-:Y:S01]  /*76a0*/  VIADD R2, R0, 0x10 ;  /* 0x0000001000027836 */ /* 0x000fe20000000000 */
[----:B------:R-:W-:Y:S01]  /*76b0*/  SHF.L.U32 R0, R3, R0, RZ ;  /* 0x0000000003007219 */ /* 0x000fe200000006ff */
[----:B-1----:R-:W-:-:S03]  /*76c0*/  ULEA UR6, UR5, UR4, 0x18 ;  /* 0x0000000405067291 */ /* 0x002fc6000f8ec0ff */
[----:B------:R-:W-:-:S04]  /*76d0*/  SHF.L.U32 R3, R7, R2, RZ ;  /* 0x0000000207037219 */ /* 0x000fc800000006ff */
[----:B------:R-:W-:Y:S02]  /*76e0*/  LOP3.LUT R0, R3, R0, RZ, 0xfc, !PT ;  /* 0x0000000003007212 */ /* 0x000fe400078efcff */
[----:B------:R-:W0:Y:S02]  /*76f0*/  LDS R5, [UR6] ;  /* 0x00000006ff057984 */ /* 0x000e240008000800 */
[C---:B------:R-:W-:Y:S02]  /*7700*/  LOP3.LUT R2, R0.reuse, 0xffff, RZ, 0xc0, !PT ;  /* 0x0000ffff00027812 */ /* 0x040fe400078ec0ff */
[----:B0-----:R-:W-:-:S04]  /*7710*/  LOP3.LUT R3, R0, 0xffff, R5, 0x80, !PT ;  /* 0x0000ffff00037812 */ /* 0x001fc800078e8005 */
[----:B------:R-:W-:-:S13]  /*7720*/  ISETP.NE.AND P0, PT, R3, R2, PT ;  /* 0x000000020300720c */ /* 0x000fda0003f05270 */
[----:B------:R-:W-:Y:S05]  /*7730*/  @P0 BRA `(.L_x_21) ;  /* 0x0000000000500947 */ /* 0x000fea0003800000 */
[----:B------:R-:W-:Y:S02]  /*7740*/  SHF.R.U32.HI R5, RZ, 0x10, R5 ;  /* 0x00000010ff057819 */ /* 0x000fe40000011605 */
[----:B------:R-:W-:-:S04]  /*7750*/  SHF.R.U32.HI R2, RZ, 0x10, R0 ;  /* 0x00000010ff027819 */ /* 0x000fc80000011600 */
[----:B------:R-:W-:-:S04]  /*7760*/  LOP3.LUT R5, R5, R2, RZ, 0xc0, !PT ;  /* 0x0000000205057212 */ /* 0x000fc800078ec0ff */
[----:B------:R-:W-:-:S13]  /*7770*/  ISETP.NE.AND P0, PT, R5, R2, PT ;  /* 0x000000020500720c */ /* 0x000fda0003f05270 */
[----:B------:R-:W-:Y:S05]  /*7780*/  @P0 BRA `(.L_x_22) ;  /* 0x0000000000300947 */ /* 0x000fea0003800000 */
[----:B------:R-:W-:Y:S01]  /*7790*/  R2UR UR4, R0 ;  /* 0x00000000000472ca */ /* 0x000fe200000e0000 */
[----:B------:R-:W-:Y:S01]  /*77a0*/  VOTEU.ANY UR5, UPT, PT ;  /* 0x0000000000057886 */ /* 0x000fe200038e0100 */
[----:B------:R-:W0:Y:S01]  /*77b0*/  S2R R0, SR_LANEID ;  /* 0x0000000000007919 */ /* 0x000e220000000000 */
[----:B------:R-:W-:-:S10]  /*77c0*/  UFLO.U32 UR5, UR5 ;  /* 0x00000005000572bd */ /* 0x000fd400080e0000 */
[----:B------:R-:W-:-:S06]  /*77d0*/  ULOP3.LUT UR4, URZ, UR4, URZ, 0x33, !UPT ;  /* 0x00000004ff047292 */ /* 0x000fcc000f8e33ff */
[----:B------:R-:W-:-:S04]  /*77e0*/  MOV R2, UR4 ;  /* 0x0000000400027c02 */ /* 0x000fc80008000f00 */
[----:B------:R-:W1:Y:S02]  /*77f0*/  REDUX UR7, R2 ;  /* 0x00000000020773c4 */ /* 0x000e640000000000 */
[----:B------:R2:W-:Y:S01]  /*7800*/  UTCATOMSWS.AND URZ, UR4 ;  /* 0x0000000400ff79e3 */ /* 0x0005e20008000000 */
[----:B0-----:R-:W-:Y:S01]  /*7810*/  ISETP.EQ.U32.AND P0, PT, R0, UR5, PT ;  /* 0x0000000500007c0c */ /* 0x001fe2000bf02070 */
[----:B-1----:R-:W-:-:S12]  /*7820*/  IMAD.U32 R0, RZ, RZ, UR7 ;  /* 0x00000007ff007e24 */ /* 0x002fd8000f8e00ff */
[----:B------:R2:W-:Y:S01]  /*7830*/  @P0 ATOMS.AND RZ, [UR6], R0 ;  /* 0x00000000ffff098c */ /* 0x0005e2000a800006 */
[----:B------:R-:W-:Y:S05]  /*7840*/  BRA `(.L_x_20) ;  /* 0x0000000000147947 */ /* 0x000fea0003800000 */
.L_x_22:
[----:B------:R-:W-:-:S07]  /*7850*/  MOV R2, 0x7870 ;  /* 0x0000787000027802 */ /* 0x000fce0000000f00 */
[----:B------:R-:W-:Y:S05]  /*7860*/  CALL.REL.NOINC `($__internal_0_$__cuda_sm10x_tcgen05_guardrail_trap_col_being_dealloced_not_returned_by_alloc) ;  /* 0x0000000000447944 */ /* 0x000fea0003c00000 */
[----:B------:R-:W-:Y:S05]  /*7870*/  BRA `(.L_x_20) ;  /* 0x0000000000087947 */ /* 0x000fea0003800000 */
.L_x_21:
[----:B------:R-:W-:-:S07]  /*7880*/  MOV R2, 0x78a0 ;  /* 0x000078a000027802 */ /* 0x000fce0000000f00 */
[----:B------:R-:W-:Y:S05]  /*7890*/  CALL.REL.NOINC `($__internal_2_$__cuda_sm10x_tcgen05_guardrail_trap_unallocated_columns_being_dealloced) ;  /* 0x0000000000507944 */ /* 0x000fea0003c00000 */
.L_x_20:
[----:B------:R-:W-:Y:S01]  /*78a0*/  NOP ;  /* 0x0000000000007918 */ /* 0x000fe20000000000 */
[----:B--2---:R-:W-:Y:S05]  /*78b0*/  EXIT ;  /* 0x000000000000794d */ /* 0x004fea0003800000 */
.L_x_8:
[----:B------:R-:W1:Y:S02]  /*78c0*/  SYNCS.PHASECHK.TRANS64.TRYWAIT P3, [UR11+0x5000], RZ ;  /* 0x005000ffff0075a7 */ /* 0x000e64000806110b */
[----:B-1----:R-:W-:Y:S05]  /*78d0*/  @!P3 BRA `(.L_x_8) ;  /* 0xfffffffc00f8b947 */ /* 0x002fea000383ffff */
[----:B------:R-:W-:Y:S05]  /*78e0*/  BRA `(.L_x_7) ;  /* 0xffffffb000f87947 */ /* 0x000fea000383ffff */
.L_x_14:
[----:B------:R-:W1:Y:S02]  /*78f0*/  SYNCS.PHASECHK.TRANS64.TRYWAIT P2, [UR11+0x7010], RZ ;  /* 0x007010ffff0075a7 */ /* 0x000e64000804110b */
[----:B-1----:R-:W-:Y:S05]  /*7900*/  @!P2 BRA `(.L_x_14) ;  /* 0xfffffffc00f8a947 */ /* 0x002fea000383ffff */
[----:B------:R-:W-:Y:S05]  /*7910*/  BRA `(.L_x_23) ;  /* 0xffffffc800087947 */ /* 0x000fea000383ffff */
.L_x_15:
[----:B------:R-:W1:Y:S02]  /*7920*/  SYNCS.PHASECHK.TRANS64.TRYWAIT P2, [UR8], R13 ;  /* 0x0000000dff0075a7 */ /* 0x000e640008041108 */
[----:B-1----:R-:W-:Y:S05]  /*7930*/  @!P2 BRA `(.L_x_15) ;  /* 0xfffffffc00f8a947 */ /* 0x002fea000383ffff */
[----:B------:R-:W-:Y:S05]  /*7940*/  BRA `(.L_x_24) ;  /* 0xffffffc800dc7947 */ /* 0x000fea000383ffff */
.L_x_19:
[----:B------:R-:W0:Y:S02]  /*7950*/  SYNCS.PHASECHK.TRANS64.TRYWAIT P2, [UR8], R5 ;  /* 0x00000005ff0075a7 */ /* 0x000e240008041108 */
[----:B0-----:R-:W-:Y:S05]  /*7960*/  @!P2 BRA `(.L_x_19) ;  /* 0xfffffffc00f8a947 */ /* 0x001fea000383ffff */
[----:B------:R-:W-:Y:S05]  /*7970*/  BRA `(.L_x_18) ;  /* 0xffffffd400c47947 */ /* 0x000fea000383ffff */
        .weak           $__internal_0_$__cuda_sm10x_tcgen05_guardrail_trap_col_being_dealloced_not_returned_by_alloc
        .type           $__internal_0_$__cuda_sm10x_tcgen05_guardrail_trap_col_being_dealloced_not_returned_by_alloc,@function
        .size           $__internal_0_$__cuda_sm10x_tcgen05_guardrail_trap_col_being_dealloced_not_returned_by_alloc,($__internal_1_$__cuda_sm10x_tcgen05_guardrail_trap_phase_invalid_during_alloc - $__internal_0_$__cuda_sm10x_tcgen05_guardrail_trap_col_being_dealloced_not_returned_by_alloc)
$__internal_0_$__cuda_sm10x_tcgen05_guardrail_trap_col_being_dealloced_not_returned_by_alloc:
[----:B------:R-:W-:Y:S05]  /*7980*/  BPT.TRAP 0x1 ;  /* 0x000000040000795c */ /* 0x000fea0000300000 */
[----:B------:R-:W-:-:S04]  /*7990*/  MOV R3, 0x0 ;  /* 0x0000000000037802 */ /* 0x000fc80000000f00 */
[----:B------:R-:W-:Y:S05]  /*79a0*/  RET.REL.NODEC R2 `(attn_fwd) ;  /* 0xffffff8402947950 */ /* 0x000fea0003c3ffff */
        .weak           $__internal_1_$__cuda_sm10x_tcgen05_guardrail_trap_phase_invalid_during_alloc
        .type           $__internal_1_$__cuda_sm10x_tcgen05_guardrail_trap_phase_invalid_during_alloc,@function
        .size           $__internal_1_$__cuda_sm10x_tcgen05_guardrail_trap_phase_invalid_during_alloc,($__internal_2_$__cuda_sm10x_tcgen05_guardrail_trap_unallocated_columns_being_dealloced - $__internal_1_$__cuda_sm10x_tcgen05_guardrail_trap_phase_invalid_during_alloc)
$__internal_1_$__cuda_sm10x_tcgen05_guardrail_trap_phase_invalid_during_alloc:
[----:B------:R-:W-:Y:S05]  /*79b0*/  BPT.TRAP 0x1 ;  /* 0x000000040000795c */ /* 0x000fea0000300000 */
[----:B------:R-:W-:-:S04]  /*79c0*/  IMAD.MOV.U32 R3, RZ, RZ, 0x0 ;  /* 0x00000000ff037424 */ /* 0x000fc800078e00ff */
[----:B------:R-:W-:Y:S05]  /*79d0*/  RET.REL.NODEC R2 `(attn_fwd) ;  /* 0xffffff8402887950 */ /* 0x000fea0003c3ffff */
        .weak           $__internal_2_$__cuda_sm10x_tcgen05_guardrail_trap_unallocated_columns_being_dealloced
        .type           $__internal_2_$__cuda_sm10x_tcgen05_guardrail_trap_unallocated_columns_being_dealloced,@function
        .size           $__internal_2_$__cuda_sm10x_tcgen05_guardrail_trap_unallocated_columns_being_dealloced,(.L_x_28 - $__internal_2_$__cuda_sm10x_tcgen05_guardrail_trap_unallocated_columns_being_dealloced)
$__internal_2_$__cuda_sm10x_tcgen05_guardrail_trap_unallocated_columns_being_dealloced:
[----:B------:R-:W-:Y:S05]  /*79e0*/  BPT.TRAP 0x1 ;  /* 0x000000040000795c */ /* 0x000fea0000300000 */
[----:B------:R-:W-:-:S04]  /*79f0*/  HFMA2 R3, -RZ, RZ, 0, 0 ;  /* 0x00000000ff037431 */ /* 0x000fc800000001ff */
[----:B------:R-:W-:Y:S05]  /*7a00*/  RET.REL.NODEC R2 `(attn_fwd) ;  /* 0xffffff84027c7950 */ /* 0x000fea0003c3ffff */
.L_x_25:
[----:B------:R-:W-:-:S00]  /*7a10*/  BRA `(.L_x_25) ;  /* 0xfffffffc00fc7947 */ /* 0x000fc0000383ffff */
[----:B------:R-:W-:-:S00]  /*7a20*/  NOP ;  /* 0x0000000000007918 */ /* 0x000fc00000000000 */
        /* <DEDUP_REMOVED lines=13> */
.L_x_28:


//--------------------- .nv.global.init           --------------------------
	.section	.nv.global.init,"aw",@progbits
.nv.global.init:
	.type		_$_str,@object
	.size		_$_str,(.L_3 - _$_str)
_$_str:
        /*0000*/ 	.byte	0x5f, 0x5f, 0x43, 0x55, 0x44, 0x41, 0x5f, 0x46, 0x54, 0x5a, 0x00
.L_3:


//--------------------- .nv.shared.attn_fwd       --------------------------
	.section	.nv.shared.attn_fwd,"aw",@nobits
	.sectionflags	@""
	.align	16
	.zero		1024


//--------------------- .nv.shared.reserved.0     --------------------------
	.section	.nv.shared.reserved.0,"aw",@nobits
	.align	8
	.weak		__nv_reservedSMEM_offset_0_alias
	.size		__nv_reservedSMEM_offset_0_alias, 0, 64
	.other		__nv_reservedSMEM_offset_0_alias,@"STO_CUDA_RESERVED_SHARED STV_DEFAULT"
__nv_reservedSMEM_offset_0_alias:
	.zero		0
.nv.shared.reserved.0:
	.zero		64
	.weak		__nv_reservedSMEM_allocation_phase
	.type		__nv_reservedSMEM_allocation_phase,@object
	.size		__nv_reservedSMEM_allocation_phase,(.L_0 - __nv_reservedSMEM_allocation_phase)
__nv_reservedSMEM_allocation_phase:
	.zero		1
.L_0:
	.zero		7
	.weak		__nv_reservedSMEM_devtool_atexit_pc
	.type		__nv_reservedSMEM_devtool_atexit_pc,@object
	.size		__nv_reservedSMEM_devtool_atexit_pc,(__nv_reservedSMEM_allocation_mask - __nv_reservedSMEM_devtool_atexit_pc)
__nv_reservedSMEM_devtool_atexit_pc:
	.zero		8
	.weak		__nv_reservedSMEM_allocation_mask
	.type		__nv_reservedSMEM_allocation_mask,@object
	.size		__nv_reservedSMEM_allocation_mask,(.L_2 - __nv_reservedSMEM_allocation_mask)
__nv_reservedSMEM_allocation_mask:
	.zero		4
.L_2:


//--------------------- .nv.constant0.attn_fwd    --------------------------
	.section	.nv.constant0.attn_fwd,"a",@progbits
	.sectionflags	@""
	.align	4
.nv.constant0.attn_fwd:
	.zero		1032


//--------------------- SYMBOLS --------------------------

	.type		.nv.reservedSmem.offset0,@object
	.size		.nv.reservedSmem.offset0,0x4
	.type		.nv.reservedSmem.cap,@object
	.size		.nv.reservedSmem.cap,0x4
